//
// Generated by NVIDIA NVVM Compiler
//
// Compiler Build ID: CL-36424714
// Cuda compilation tools, release 13.0, V13.0.88
// Based on NVVM 20.0.0
//

.version 9.0
.target sm_100
.address_size 64

	// .globl	_Z7coulombiPdS_S_S_S_

.visible .entry _Z7coulombiPdS_S_S_S_(
	.param .u32 _Z7coulombiPdS_S_S_S__param_0,
	.param .u64 .ptr .align 1 _Z7coulombiPdS_S_S_S__param_1,
	.param .u64 .ptr .align 1 _Z7coulombiPdS_S_S_S__param_2,
	.param .u64 .ptr .align 1 _Z7coulombiPdS_S_S_S__param_3,
	.param .u64 .ptr .align 1 _Z7coulombiPdS_S_S_S__param_4,
	.param .u64 .ptr .align 1 _Z7coulombiPdS_S_S_S__param_5
)
{
	.reg .pred 	%p<10>;
	.reg .b32 	%r<36>;
	.reg .b64 	%rd<41>;
	.reg .b64 	%fd<237>;

	ld.param.u32 	%r21, [_Z7coulombiPdS_S_S_S__param_0];
	ld.param.u64 	%rd9, [_Z7coulombiPdS_S_S_S__param_1];
	ld.param.u64 	%rd10, [_Z7coulombiPdS_S_S_S__param_2];
	ld.param.u64 	%rd11, [_Z7coulombiPdS_S_S_S__param_3];
	ld.param.u64 	%rd12, [_Z7coulombiPdS_S_S_S__param_4];
	ld.param.u64 	%rd8, [_Z7coulombiPdS_S_S_S__param_5];
	cvta.to.global.u64 	%rd1, %rd12;
	cvta.to.global.u64 	%rd2, %rd11;
	cvta.to.global.u64 	%rd3, %rd10;
	cvta.to.global.u64 	%rd4, %rd9;
	mov.u32 	%r22, %ctaid.x;
	mov.u32 	%r23, %ntid.x;
	mul.lo.s32 	%r1, %r22, %r23;
	mov.u32 	%r2, %tid.x;
	add.s32 	%r3, %r1, %r2;
	add.s32 	%r34, %r3, 1;
	setp.ge.s32 	%p1, %r34, %r21;
	mov.f64 	%fd236, 0d0000000000000000;
	@%p1 bra 	$L__BB0_13;
	mul.wide.s32 	%rd13, %r3, 8;
	add.s64 	%rd14, %rd4, %rd13;
	ld.global.f64 	%fd1, [%rd14];
	add.s64 	%rd15, %rd3, %rd13;
	ld.global.f64 	%fd2, [%rd15];
	add.s64 	%rd16, %rd2, %rd13;
	ld.global.f64 	%fd3, [%rd16];
	add.s64 	%rd17, %rd1, %rd13;
	ld.global.f64 	%fd4, [%rd17];
	not.b32 	%r24, %r1;
	add.s32 	%r25, %r21, %r24;
	sub.s32 	%r5, %r25, %r2;
	sub.s32 	%r26, %r21, %r3;
	add.s32 	%r27, %r26, -2;
	and.b32  	%r6, %r5, 7;
	setp.lt.u32 	%p2, %r27, 7;
	mov.f64 	%fd236, 0d0000000000000000;
	@%p2 bra 	$L__BB0_5;
	and.b32  	%r28, %r5, -8;
	neg.s32 	%r30, %r28;
	add.s64 	%rd5, %rd3, 32;
	add.s64 	%rd6, %rd2, 32;
	add.s64 	%rd7, %rd1, 32;
	mov.f64 	%fd236, 0d0000000000000000;
	mov.u32 	%r31, %r3;
$L__BB0_3:
	.pragma "nounroll";
	mul.wide.s32 	%rd18, %r34, 8;
	add.s64 	%rd19, %rd4, %rd18;
	add.s64 	%rd20, %rd5, %rd18;
	add.s64 	%rd21, %rd6, %rd18;
	add.s64 	%rd22, %rd7, %rd18;
	ld.global.f64 	%fd21, [%rd19];
	sub.f64 	%fd22, %fd1, %fd21;
	ld.global.f64 	%fd23, [%rd20+-32];
	sub.f64 	%fd24, %fd2, %fd23;
	ld.global.f64 	%fd25, [%rd21+-32];
	sub.f64 	%fd26, %fd3, %fd25;
	mul.f64 	%fd27, %fd24, %fd24;
	fma.rn.f64 	%fd28, %fd22, %fd22, %fd27;
	fma.rn.f64 	%fd29, %fd26, %fd26, %fd28;
	sqrt.rn.f64 	%fd30, %fd29;
	ld.global.f64 	%fd31, [%rd22+-32];
	mul.f64 	%fd32, %fd4, %fd31;
	div.rn.f64 	%fd33, %fd32, %fd30;
	add.f64 	%fd34, %fd236, %fd33;
	ld.global.f64 	%fd35, [%rd19+8];
	sub.f64 	%fd36, %fd1, %fd35;
	ld.global.f64 	%fd37, [%rd20+-24];
	sub.f64 	%fd38, %fd2, %fd37;
	ld.global.f64 	%fd39, [%rd21+-24];
	sub.f64 	%fd40, %fd3, %fd39;
	mul.f64 	%fd41, %fd38, %fd38;
	fma.rn.f64 	%fd42, %fd36, %fd36, %fd41;
	fma.rn.f64 	%fd43, %fd40, %fd40, %fd42;
	sqrt.rn.f64 	%fd44, %fd43;
	ld.global.f64 	%fd45, [%rd22+-24];
	mul.f64 	%fd46, %fd4, %fd45;
	div.rn.f64 	%fd47, %fd46, %fd44;
	add.f64 	%fd48, %fd34, %fd47;
	ld.global.f64 	%fd49, [%rd19+16];
	sub.f64 	%fd50, %fd1, %fd49;
	ld.global.f64 	%fd51, [%rd20+-16];
	sub.f64 	%fd52, %fd2, %fd51;
	ld.global.f64 	%fd53, [%rd21+-16];
	sub.f64 	%fd54, %fd3, %fd53;
	mul.f64 	%fd55, %fd52, %fd52;
	fma.rn.f64 	%fd56, %fd50, %fd50, %fd55;
	fma.rn.f64 	%fd57, %fd54, %fd54, %fd56;
	sqrt.rn.f64 	%fd58, %fd57;
	ld.global.f64 	%fd59, [%rd22+-16];
	mul.f64 	%fd60, %fd4, %fd59;
	div.rn.f64 	%fd61, %fd60, %fd58;
	add.f64 	%fd62, %fd48, %fd61;
	ld.global.f64 	%fd63, [%rd19+24];
	sub.f64 	%fd64, %fd1, %fd63;
	ld.global.f64 	%fd65, [%rd20+-8];
	sub.f64 	%fd66, %fd2, %fd65;
	ld.global.f64 	%fd67, [%rd21+-8];
	sub.f64 	%fd68, %fd3, %fd67;
	mul.f64 	%fd69, %fd66, %fd66;
	fma.rn.f64 	%fd70, %fd64, %fd64, %fd69;
	fma.rn.f64 	%fd71, %fd68, %fd68, %fd70;
	sqrt.rn.f64 	%fd72, %fd71;
	ld.global.f64 	%fd73, [%rd22+-8];
	mul.f64 	%fd74, %fd4, %fd73;
	div.rn.f64 	%fd75, %fd74, %fd72;
	add.f64 	%fd76, %fd62, %fd75;
	ld.global.f64 	%fd77, [%rd19+32];
	sub.f64 	%fd78, %fd1, %fd77;
	ld.global.f64 	%fd79, [%rd20];
	sub.f64 	%fd80, %fd2, %fd79;
	ld.global.f64 	%fd81, [%rd21];
	sub.f64 	%fd82, %fd3, %fd81;
	mul.f64 	%fd83, %fd80, %fd80;
	fma.rn.f64 	%fd84, %fd78, %fd78, %fd83;
	fma.rn.f64 	%fd85, %fd82, %fd82, %fd84;
	sqrt.rn.f64 	%fd86, %fd85;
	ld.global.f64 	%fd87, [%rd22];
	mul.f64 	%fd88, %fd4, %fd87;
	div.rn.f64 	%fd89, %fd88, %fd86;
	add.f64 	%fd90, %fd76, %fd89;
	ld.global.f64 	%fd91, [%rd19+40];
	sub.f64 	%fd92, %fd1, %fd91;
	ld.global.f64 	%fd93, [%rd20+8];
	sub.f64 	%fd94, %fd2, %fd93;
	ld.global.f64 	%fd95, [%rd21+8];
	sub.f64 	%fd96, %fd3, %fd95;
	mul.f64 	%fd97, %fd94, %fd94;
	fma.rn.f64 	%fd98, %fd92, %fd92, %fd97;
	fma.rn.f64 	%fd99, %fd96, %fd96, %fd98;
	sqrt.rn.f64 	%fd100, %fd99;
	ld.global.f64 	%fd101, [%rd22+8];
	mul.f64 	%fd102, %fd4, %fd101;
	div.rn.f64 	%fd103, %fd102, %fd100;
	add.f64 	%fd104, %fd90, %fd103;
	ld.global.f64 	%fd105, [%rd19+48];
	sub.f64 	%fd106, %fd1, %fd105;
	ld.global.f64 	%fd107, [%rd20+16];
	sub.f64 	%fd108, %fd2, %fd107;
	ld.global.f64 	%fd109, [%rd21+16];
	sub.f64 	%fd110, %fd3, %fd109;
	mul.f64 	%fd111, %fd108, %fd108;
	fma.rn.f64 	%fd112, %fd106, %fd106, %fd111;
	fma.rn.f64 	%fd113, %fd110, %fd110, %fd112;
	sqrt.rn.f64 	%fd114, %fd113;
	ld.global.f64 	%fd115, [%rd22+16];
	mul.f64 	%fd116, %fd4, %fd115;
	div.rn.f64 	%fd117, %fd116, %fd114;
	add.f64 	%fd118, %fd104, %fd117;
	ld.global.f64 	%fd119, [%rd19+56];
	sub.f64 	%fd120, %fd1, %fd119;
	ld.global.f64 	%fd121, [%rd20+24];
	sub.f64 	%fd122, %fd2, %fd121;
	ld.global.f64 	%fd123, [%rd21+24];
	sub.f64 	%fd124, %fd3, %fd123;
	mul.f64 	%fd125, %fd122, %fd122;
	fma.rn.f64 	%fd126, %fd120, %fd120, %fd125;
	fma.rn.f64 	%fd127, %fd124, %fd124, %fd126;
	sqrt.rn.f64 	%fd128, %fd127;
	ld.global.f64 	%fd129, [%rd22+24];
	mul.f64 	%fd130, %fd4, %fd129;
	div.rn.f64 	%fd131, %fd130, %fd128;
	add.f64 	%fd236, %fd118, %fd131;
	add.s32 	%r34, %r34, 8;
	add.s32 	%r31, %r31, 8;
	add.s32 	%r30, %r30, 8;
	setp.ne.s32 	%p3, %r30, 0;
	@%p3 bra 	$L__BB0_3;
	add.s32 	%r34, %r31, 1;
$L__BB0_5:
	setp.eq.s32 	%p4, %r6, 0;
	@%p4 bra 	$L__BB0_13;
	and.b32  	%r16, %r5, 3;
	setp.lt.u32 	%p5, %r6, 4;
	@%p5 bra 	$L__BB0_8;
	mul.wide.s32 	%rd23, %r34, 8;
	add.s64 	%rd24, %rd4, %rd23;
	ld.global.f64 	%fd133, [%rd24];
	sub.f64 	%fd134, %fd1, %fd133;
	add.s64 	%rd25, %rd3, %rd23;
	ld.global.f64 	%fd135, [%rd25];
	sub.f64 	%fd136, %fd2, %fd135;
	add.s64 	%rd26, %rd2, %rd23;
	ld.global.f64 	%fd137, [%rd26];
	sub.f64 	%fd138, %fd3, %fd137;
	mul.f64 	%fd139, %fd136, %fd136;
	fma.rn.f64 	%fd140, %fd134, %fd134, %fd139;
	fma.rn.f64 	%fd141, %fd138, %fd138, %fd140;
	sqrt.rn.f64 	%fd142, %fd141;
	add.s64 	%rd27, %rd1, %rd23;
	ld.global.f64 	%fd143, [%rd27];
	mul.f64 	%fd144, %fd4, %fd143;
	div.rn.f64 	%fd145, %fd144, %fd142;
	add.f64 	%fd146, %fd236, %fd145;
	ld.global.f64 	%fd147, [%rd24+8];
	sub.f64 	%fd148, %fd1, %fd147;
	ld.global.f64 	%fd149, [%rd25+8];
	sub.f64 	%fd150, %fd2, %fd149;
	ld.global.f64 	%fd151, [%rd26+8];
	sub.f64 	%fd152, %fd3, %fd151;
	mul.f64 	%fd153, %fd150, %fd150;
	fma.rn.f64 	%fd154, %fd148, %fd148, %fd153;
	fma.rn.f64 	%fd155, %fd152, %fd152, %fd154;
	sqrt.rn.f64 	%fd156, %fd155;
	ld.global.f64 	%fd157, [%rd27+8];
	mul.f64 	%fd158, %fd4, %fd157;
	div.rn.f64 	%fd159, %fd158, %fd156;
	add.f64 	%fd160, %fd146, %fd159;
	ld.global.f64 	%fd161, [%rd24+16];
	sub.f64 	%fd162, %fd1, %fd161;
	ld.global.f64 	%fd163, [%rd25+16];
	sub.f64 	%fd164, %fd2, %fd163;
	ld.global.f64 	%fd165, [%rd26+16];
	sub.f64 	%fd166, %fd3, %fd165;
	mul.f64 	%fd167, %fd164, %fd164;
	fma.rn.f64 	%fd168, %fd162, %fd162, %fd167;
	fma.rn.f64 	%fd169, %fd166, %fd166, %fd168;
	sqrt.rn.f64 	%fd170, %fd169;
	ld.global.f64 	%fd171, [%rd27+16];
	mul.f64 	%fd172, %fd4, %fd171;
	div.rn.f64 	%fd173, %fd172, %fd170;
	add.f64 	%fd174, %fd160, %fd173;
	ld.global.f64 	%fd175, [%rd24+24];
	sub.f64 	%fd176, %fd1, %fd175;
	ld.global.f64 	%fd177, [%rd25+24];
	sub.f64 	%fd178, %fd2, %fd177;
	ld.global.f64 	%fd179, [%rd26+24];
	sub.f64 	%fd180, %fd3, %fd179;
	mul.f64 	%fd181, %fd178, %fd178;
	fma.rn.f64 	%fd182, %fd176, %fd176, %fd181;
	fma.rn.f64 	%fd183, %fd180, %fd180, %fd182;
	sqrt.rn.f64 	%fd184, %fd183;
	ld.global.f64 	%fd185, [%rd27+24];
	mul.f64 	%fd186, %fd4, %fd185;
	div.rn.f64 	%fd187, %fd186, %fd184;
	add.f64 	%fd236, %fd174, %fd187;
	add.s32 	%r34, %r34, 4;
$L__BB0_8:
	setp.eq.s32 	%p6, %r16, 0;
	@%p6 bra 	$L__BB0_13;
	setp.eq.s32 	%p7, %r16, 1;
	@%p7 bra 	$L__BB0_11;
	mul.wide.s32 	%rd28, %r34, 8;
	add.s64 	%rd29, %rd4, %rd28;
	ld.global.f64 	%fd189, [%rd29];
	sub.f64 	%fd190, %fd1, %fd189;
	add.s64 	%rd30, %rd3, %rd28;
	ld.global.f64 	%fd191, [%rd30];
	sub.f64 	%fd192, %fd2, %fd191;
	add.s64 	%rd31, %rd2, %rd28;
	ld.global.f64 	%fd193, [%rd31];
	sub.f64 	%fd194, %fd3, %fd193;
	mul.f64 	%fd195, %fd192, %fd192;
	fma.rn.f64 	%fd196, %fd190, %fd190, %fd195;
	fma.rn.f64 	%fd197, %fd194, %fd194, %fd196;
	sqrt.rn.f64 	%fd198, %fd197;
	add.s64 	%rd32, %rd1, %rd28;
	ld.global.f64 	%fd199, [%rd32];
	mul.f64 	%fd200, %fd4, %fd199;
	div.rn.f64 	%fd201, %fd200, %fd198;
	add.f64 	%fd202, %fd236, %fd201;
	ld.global.f64 	%fd203, [%rd29+8];
	sub.f64 	%fd204, %fd1, %fd203;
	ld.global.f64 	%fd205, [%rd30+8];
	sub.f64 	%fd206, %fd2, %fd205;
	ld.global.f64 	%fd207, [%rd31+8];
	sub.f64 	%fd208, %fd3, %fd207;
	mul.f64 	%fd209, %fd206, %fd206;
	fma.rn.f64 	%fd210, %fd204, %fd204, %fd209;
	fma.rn.f64 	%fd211, %fd208, %fd208, %fd210;
	sqrt.rn.f64 	%fd212, %fd211;
	ld.global.f64 	%fd213, [%rd32+8];
	mul.f64 	%fd214, %fd4, %fd213;
	div.rn.f64 	%fd215, %fd214, %fd212;
	add.f64 	%fd236, %fd202, %fd215;
	add.s32 	%r34, %r34, 2;
$L__BB0_11:
	and.b32  	%r29, %r5, 1;
	setp.eq.b32 	%p8, %r29, 1;
	not.pred 	%p9, %p8;
	@%p9 bra 	$L__BB0_13;
	mul.wide.s32 	%rd33, %r34, 8;
	add.s64 	%rd34, %rd4, %rd33;
	ld.global.f64 	%fd216, [%rd34];
	sub.f64 	%fd217, %fd1, %fd216;
	add.s64 	%rd35, %rd3, %rd33;
	ld.global.f64 	%fd218, [%rd35];
	sub.f64 	%fd219, %fd2, %fd218;
	add.s64 	%rd36, %rd2, %rd33;
	ld.global.f64 	%fd220, [%rd36];
	sub.f64 	%fd221, %fd3, %fd220;
	mul.f64 	%fd222, %fd219, %fd219;
	fma.rn.f64 	%fd223, %fd217, %fd217, %fd222;
	fma.rn.f64 	%fd224, %fd221, %fd221, %fd223;
	sqrt.rn.f64 	%fd225, %fd224;
	add.s64 	%rd37, %rd1, %rd33;
	ld.global.f64 	%fd226, [%rd37];
	mul.f64 	%fd227, %fd4, %fd226;
	div.rn.f64 	%fd228, %fd227, %fd225;
	add.f64 	%fd236, %fd236, %fd228;
$L__BB0_13:
	cvta.to.global.u64 	%rd38, %rd8;
	mul.wide.s32 	%rd39, %r3, 8;
	add.s64 	%rd40, %rd38, %rd39;
	st.global.f64 	[%rd40], %fd236;
	ret;

}


// ===== COMPILED SASS (sm_100) =====

	.target	sm_100

	.elftype	@"ET_EXEC"


//--------------------- .note.nv.tkinfo           --------------------------
	.section	.note.nv.tkinfo,"",@"SHT_NOTE"
	.sectionflags	@"SHF_NOTE_NV_TKINFO"
	.tkinfo
        /*0018*/ 	.word	0x00000002
        /*0030*/ 	.string	""
        /*0030*/ 	.string	"ptxas"
        /*0030*/ 	.string	"Cuda compilation tools, release 13.0, V13.0.88"
        /*0030*/ 	.string	"Build cuda_13.0.r13.0/compiler.36424714_0"
        /*0030*/ 	.string	"-arch sm_100 -m 64 "



//--------------------- .note.nv.cuinfo           --------------------------
	.section	.note.nv.cuinfo,"",@"SHT_NOTE"
	.sectionflags	@"SHF_NOTE_NV_CUINFO"
        /*0018*/ 	.short	0x0002
        /*001a*/ 	.short	0x0064
        /*001c*/ 	.short	0x0082
	.zero		2


//--------------------- .nv.info                  --------------------------
	.section	.nv.info,"",@"SHT_CUDA_INFO"
	.align	4


	//----- nvinfo : EIATTR_REGCOUNT
	.align		4
        /*0000*/ 	.byte	0x04, 0x2f
        /*0002*/ 	.short	(.L_1 - .L_0)
	.align		4
.L_0:
        /*0004*/ 	.word	index@(_Z7coulombiPdS_S_S_S_)
        /*0008*/ 	.word	0x00000036


	//----- nvinfo : EIATTR_FRAME_SIZE
	.align		4
.L_1:
        /*000c*/ 	.byte	0x04, 0x11
        /*000e*/ 	.short	(.L_3 - .L_2)
	.align		4
.L_2:
        /*0010*/ 	.word	index@($__internal_1_$__cuda_sm20_dsqrt_rn_f64_mediumpath_v1)
        /*0014*/ 	.word	0x00000000


	//----- nvinfo : EIATTR_FRAME_SIZE
	.align		4
.L_3:
        /*0018*/ 	.byte	0x04, 0x11
        /*001a*/ 	.short	(.L_5 - .L_4)
	.align		4
.L_4:
        /*001c*/ 	.word	index@($__internal_0_$__cuda_sm20_div_rn_f64_full)
        /*0020*/ 	.word	0x00000000


	//----- nvinfo : EIATTR_FRAME_SIZE
	.align		4
.L_5:
        /*0024*/ 	.byte	0x04, 0x11
        /*0026*/ 	.short	(.L_7 - .L_6)
	.align		4
.L_6:
        /*0028*/ 	.word	index@(_Z7coulombiPdS_S_S_S_)
        /*002c*/ 	.word	0x00000000


	//----- nvinfo : EIATTR_MIN_STACK_SIZE
	.align		4
.L_7:
        /*0030*/ 	.byte	0x04, 0x12
        /*0032*/ 	.short	(.L_9 - .L_8)
	.align		4
.L_8:
        /*0034*/ 	.word	index@(_Z7coulombiPdS_S_S_S_)
        /*0038*/ 	.word	0x00000000
.L_9:


//--------------------- .nv.compat                --------------------------
	.section	.nv.compat,"",@"SHT_CUDA_COMPAT_INFO"
	.align	4
        /*0000*/ 	.byte	0x02, 0x09, 0x00, 0x00, 0x02, 0x02, 0x01, 0x00, 0x02, 0x05, 0x05, 0x00, 0x03, 0x07, 0x01, 0x01
        /*0010*/ 	.byte	0x02, 0x03, 0x00, 0x00, 0x02, 0x06, 0x01, 0x00, 0x04, 0x0b, 0x08, 0x00, 0x01, 0x00, 0x00, 0x00
        /*0020*/ 	.byte	0x00, 0x00, 0x00, 0x00


//--------------------- .nv.info._Z7coulombiPdS_S_S_S_ --------------------------
	.section	.nv.info._Z7coulombiPdS_S_S_S_,"",@"SHT_CUDA_INFO"
	.sectionflags	@""
	.align	4


	//----- nvinfo : EIATTR_CUDA_API_VERSION
	.align		4
        /*0000*/ 	.byte	0x04, 0x37
        /*0002*/ 	.short	(.L_11 - .L_10)
.L_10:
        /*0004*/ 	.word	0x00000082


	//----- nvinfo : EIATTR_KPARAM_INFO
	.align		4
.L_11:
        /*0008*/ 	.byte	0x04, 0x17
        /*000a*/ 	.short	(.L_13 - .L_12)
.L_12:
        /*000c*/ 	.word	0x00000000
        /*0010*/ 	.short	0x0005
        /*0012*/ 	.short	0x0028
        /*0014*/ 	.byte	0x00, 0xf5, 0x21, 0x00


	//----- nvinfo : EIATTR_KPARAM_INFO
	.align		4
.L_13:
        /*0018*/ 	.byte	0x04, 0x17
        /*001a*/ 	.short	(.L_15 - .L_14)
.L_14:
        /*001c*/ 	.word	0x00000000
        /*0020*/ 	.short	0x0004
        /*0022*/ 	.short	0x0020
        /*0024*/ 	.byte	0x00, 0xf5, 0x21, 0x00


	//----- nvinfo : EIATTR_KPARAM_INFO
	.align		4
.L_15:
        /*0028*/ 	.byte	0x04, 0x17
        /*002a*/ 	.short	(.L_17 - .L_16)
.L_16:
        /*002c*/ 	.word	0x00000000
        /*0030*/ 	.short	0x0003
        /*0032*/ 	.short	0x0018
        /*0034*/ 	.byte	0x00, 0xf5, 0x21, 0x00


	//----- nvinfo : EIATTR_KPARAM_INFO
	.align		4
.L_17:
        /*0038*/ 	.byte	0x04, 0x17
        /*003a*/ 	.short	(.L_19 - .L_18)
.L_18:
        /*003c*/ 	.word	0x00000000
        /*0040*/ 	.short	0x0002
        /*0042*/ 	.short	0x0010
        /*0044*/ 	.byte	0x00, 0xf5, 0x21, 0x00


	//----- nvinfo : EIATTR_KPARAM_INFO
	.align		4
.L_19:
        /*0048*/ 	.byte	0x04, 0x17
        /*004a*/ 	.short	(.L_21 - .L_20)
.L_20:
        /*004c*/ 	.word	0x00000000
        /*0050*/ 	.short	0x0001
        /*0052*/ 	.short	0x0008
        /*0054*/ 	.byte	0x00, 0xf5, 0x21, 0x00


	//----- nvinfo : EIATTR_KPARAM_INFO
	.align		4
.L_21:
        /*0058*/ 	.byte	0x04, 0x17
        /*005a*/ 	.short	(.L_23 - .L_22)
.L_22:
        /*005c*/ 	.word	0x00000000
        /*0060*/ 	.short	0x0000
        /*0062*/ 	.short	0x0000
        /*0064*/ 	.byte	0x00, 0xf0, 0x11, 0x00


	//----- nvinfo : EIATTR_SPARSE_MMA_MASK
	.align		4
.L_23:
        /*0068*/ 	.byte	0x03, 0x50
        /*006a*/ 	.short	0x0000


	//----- nvinfo : EIATTR_MAXREG_COUNT
	.align		4
        /*006c*/ 	.byte	0x03, 0x1b
        /*006e*/ 	.short	0x00ff


	//----- nvinfo : EIATTR_MERCURY_ISA_VERSION
	.align		4
        /*0070*/ 	.byte	0x03, 0x5f
        /*0072*/ 	.short	0x0101


	//----- nvinfo : EIATTR_VRC_CTA_INIT_COUNT
	.align		4
        /*0074*/ 	.byte	0x02, 0x4a
	.zero		1
	.zero		1


	//----- nvinfo : EIATTR_EXIT_INSTR_OFFSETS
	.align		4
        /*0078*/ 	.byte	0x04, 0x1c
        /*007a*/ 	.short	(.L_25 - .L_24)


	//   ....[0]....
.L_24:
        /*007c*/ 	.word	0x00003ed0


	//----- nvinfo : EIATTR_CRS_STACK_SIZE
	.align		4
.L_25:
        /*0080*/ 	.byte	0x04, 0x1e
        /*0082*/ 	.short	(.L_27 - .L_26)
.L_26:
        /*0084*/ 	.word	0x00000000


	//----- nvinfo : EIATTR_CBANK_PARAM_SIZE
	.align		4
.L_27:
        /*0088*/ 	.byte	0x03, 0x19
        /*008a*/ 	.short	0x0030


	//----- nvinfo : EIATTR_PARAM_CBANK
	.align		4
        /*008c*/ 	.byte	0x04, 0x0a
        /*008e*/ 	.short	(.L_29 - .L_28)
	.align		4
.L_28:
        /*0090*/ 	.word	index@(.nv.constant0._Z7coulombiPdS_S_S_S_)
        /*0094*/ 	.short	0x0380
        /*0096*/ 	.short	0x0030


	//----- nvinfo : EIATTR_SW_WAR
	.align		4
.L_29:
        /*0098*/ 	.byte	0x04, 0x36
        /*009a*/ 	.short	(.L_31 - .L_30)
.L_30:
        /*009c*/ 	.word	0x00000008
.L_31:


//--------------------- .nv.callgraph             --------------------------
	.section	.nv.callgraph,"",@"SHT_CUDA_CALLGRAPH"
	.align	4
	.sectionentsize	8
	.align		4
        /*0000*/ 	.word	0x00000000
	.align		4
        /*0004*/ 	.word	0xffffffff
	.align		4
        /*0008*/ 	.word	0x00000000
	.align		4
        /*000c*/ 	.word	0xfffffffe
	.align		4
        /*0010*/ 	.word	0x00000000
	.align		4
        /*0014*/ 	.word	0xfffffffd
	.align		4
        /*0018*/ 	.word	0x00000000
	.align		4
        /*001c*/ 	.word	0xfffffffc


//--------------------- .text._Z7coulombiPdS_S_S_S_ --------------------------
	.section	.text._Z7coulombiPdS_S_S_S_,"ax",@progbits
	.align	128
        .global         _Z7coulombiPdS_S_S_S_
        .type           _Z7coulombiPdS_S_S_S_,@function
        .size           _Z7coulombiPdS_S_S_S_,(.L_x_81 - _Z7coulombiPdS_S_S_S_)
        .other          _Z7coulombiPdS_S_S_S_,@"STO_CUDA_ENTRY STV_DEFAULT"
_Z7coulombiPdS_S_S_S_:
.text._Z7coulombiPdS_S_S_S_:
[----:B------:R-:W-:Y:S01]  /*0000*/  LDC R1, c[0x0][0x37c] ;  /* 0x0000df00ff017b82 */ /* 0x000fe20000000800 */
[----:B------:R-:W0:Y:S07]  /*0010*/  S2R R14, SR_TID.X ;  /* 0x00000000000e7919 */ /* 0x000e2e0000002100 */
[----:B------:R-:W1:Y:S01]  /*0020*/  S2UR UR4, SR_CTAID.X ;  /* 0x00000000000479c3 */ /* 0x000e620000002500 */
[----:B------:R-:W1:Y:S01]  /*0030*/  LDCU UR5, c[0x0][0x360] ;  /* 0x00006c00ff0577ac */ /* 0x000e620008000800 */
[----:B------:R-:W-:Y:S01]  /*0040*/  BSSY.RECONVERGENT B2, `(.L_x_0) ;  /* 0x00003e5000027945 */ /* 0x000fe20003800200 */
[----:B------:R-:W-:Y:S01]  /*0050*/  CS2R R38, SRZ ;  /* 0x0000000000267805 */ /* 0x000fe2000001ff00 */
[----:B------:R-:W2:Y:S04]  /*0060*/  LDCU.64 UR6, c[0x0][0x358] ;  /* 0x00006b00ff0677ac */ /* 0x000ea80008000a00 */
[----:B------:R-:W3:Y:S01]  /*0070*/  LDC R2, c[0x0][0x380] ;  /* 0x0000e000ff027b82 */ /* 0x000ee20000000800 */
[----:B-1----:R-:W-:-:S06]  /*0080*/  UIMAD UR4, UR4, UR5, URZ ;  /* 0x00000005040472a4 */ /* 0x002fcc000f8e02ff */
[----:B0-----:R-:W-:-:S04]  /*0090*/  VIADD R15, R14, UR4 ;  /* 0x000000040e0f7c36 */ /* 0x001fc80008000000 */
[----:B------:R-:W-:-:S05]  /*00a0*/  VIADD R13, R15, 0x1 ;  /* 0x000000010f0d7836 */ /* 0x000fca0000000000 */
[----:B---3--:R-:W-:-:S13]  /*00b0*/  ISETP.GE.AND P0, PT, R13, R2, PT ;  /* 0x000000020d00720c */ /* 0x008fda0003f06270 */
[----:B--2---:R-:W-:Y:S05]  /*00c0*/  @P0 BRA `(.L_x_1) ;  /* 0x0000003c00700947 */ /* 0x004fea0003800000 */
[----:B------:R-:W0:Y:S08]  /*00d0*/  LDC.64 R36, c[0x0][0x388] ;  /* 0x0000e200ff247b82 */ /* 0x000e300000000a00 */
[----:B------:R-:W1:Y:S08]  /*00e0*/  LDC.64 R34, c[0x0][0x390] ;  /* 0x0000e400ff227b82 */ /* 0x000e700000000a00 */
[----:B------:R-:W2:Y:S08]  /*00f0*/  LDC.64 R32, c[0x0][0x398] ;  /* 0x0000e600ff207b82 */ /* 0x000eb00000000a00 */
[----:B------:R-:W3:Y:S01]  /*0100*/  LDC.64 R30, c[0x0][0x3a0] ;  /* 0x0000e800ff1e7b82 */ /* 0x000ee20000000a00 */
[----:B0-----:R-:W-:-:S06]  /*0110*/  IMAD.WIDE R36, R15, 0x8, R36 ;  /* 0x000000080f247825 */ /* 0x001fcc00078e0224 */
[----:B------:R-:W5:Y:S01]  /*0120*/  LDG.E.64 R36, desc[UR6][R36.64] ;  /* 0x0000000624247981 */ /* 0x000f62000c1e1b00 */
[----:B-1----:R-:W-:-:S06]  /*0130*/  IMAD.WIDE R34, R15, 0x8, R34 ;  /* 0x000000080f227825 */ /* 0x002fcc00078e0222 */
[----:B------:R-:W5:Y:S01]  /*0140*/  LDG.E.64 R34, desc[UR6][R34.64] ;  /* 0x0000000622227981 */ /* 0x000f62000c1e1b00 */
[----:B--2---:R-:W-:-:S06]  /*0150*/  IMAD.WIDE R32, R15, 0x8, R32 ;  /* 0x000000080f207825 */ /* 0x004fcc00078e0220 */
[----:B------:R-:W5:Y:S01]  /*0160*/  LDG.E.64 R32, desc[UR6][R32.64] ;  /* 0x0000000620207981 */ /* 0x000f62000c1e1b00 */
[----:B---3--:R-:W-:-:S06]  /*0170*/  IMAD.WIDE R30, R15, 0x8, R30 ;  /* 0x000000080f1e7825 */ /* 0x008fcc00078e021e */
[----:B------:R-:W5:Y:S01]  /*0180*/  LDG.E.64 R30, desc[UR6][R30.64] ;  /* 0x000000061e1e7981 */ /* 0x000f62000c1e1b00 */
[----:B------:R-:W-:-:S04]  /*0190*/  IADD3 R0, PT, PT, -R15, -0x2, R2 ;  /* 0xfffffffe0f007810 */ /* 0x000fc80007ffe102 */
[----:B------:R-:W-:Y:S01]  /*01a0*/  ISETP.GE.U32.AND P0, PT, R0, 0x7, PT ;  /* 0x000000070000780c */ /* 0x000fe20003f06070 */
[----:B------:R-:W-:Y:S01]  /*01b0*/  ULOP3.LUT UR5, URZ, UR4, URZ, 0x33, !UPT ;  /* 0x00000004ff057292 */ /* 0x000fe2000f8e33ff */
[----:B------:R-:W-:Y:S01]  /*01c0*/  BSSY.RECONVERGENT B1, `(.L_x_2) ;  /* 0x00001f0000017945 */ /* 0x000fe20003800200 */
[----:B------:R-:W-:-:S04]  /*01d0*/  CS2R R38, SRZ ;  /* 0x0000000000267805 */ /* 0x000fc8000001ff00 */
[----:B------:R-:W-:-:S04]  /*01e0*/  IADD3 R14, PT, PT, -R14, UR5, R2 ;  /* 0x000000050e0e7c10 */ /* 0x000fc8000fffe102 */
[----:B------:R-:W-:Y:S02]  /*01f0*/  LOP3.LUT R12, R14, 0x7, RZ, 0xc0, !PT ;  /* 0x000000070e0c7812 */ /* 0x000fe400078ec0ff */
[----:B------:R-:W-:Y:S05]  /*0200*/  @!P0 BRA `(.L_x_3) ;  /* 0x0000001c00ac8947 */ /* 0x000fea0003800000 */
[----:B------:R-:W0:Y:S01]  /*0210*/  LDC.64 R28, c[0x0][0x390] ;  /* 0x0000e400ff1c7b82 */ /* 0x000e220000000a00 */
[----:B------:R-:W-:Y:S01]  /*0220*/  LOP3.LUT R10, R14, 0xfffffff8, RZ, 0xc0, !PT ;  /* 0xfffffff80e0a7812 */ /* 0x000fe200078ec0ff */
[----:B------:R-:W-:Y:S01]  /*0230*/  BSSY.RECONVERGENT B0, `(.L_x_4) ;  /* 0x00001e7000007945 */ /* 0x000fe20003800200 */
[----:B------:R-:W-:Y:S01]  /*0240*/  IMAD.MOV.U32 R11, RZ, RZ, R15 ;  /* 0x000000ffff0b7224 */ /* 0x000fe200078e000f */
[----:B------:R-:W-:Y:S02]  /*0250*/  CS2R R38, SRZ ;  /* 0x0000000000267805 */ /* 0x000fe4000001ff00 */
[----:B------:R-:W-:Y:S02]  /*0260*/  IMAD.MOV R10, RZ, RZ, -R10 ;  /* 0x000000ffff0a7224 */ /* 0x000fe400078e0a0a */
[----:B------:R-:W1:Y:S08]  /*0270*/  LDC.64 R24, c[0x0][0x3a0] ;  /* 0x0000e800ff187b82 */ /* 0x000e700000000a00 */
[----:B------:R-:W2:Y:S01]  /*0280*/  LDC.64 R26, c[0x0][0x398] ;  /* 0x0000e600ff1a7b82 */ /* 0x000ea20000000a00 */
[----:B0-----:R-:W-:-:S05]  /*0290*/  IADD3 R28, P0, PT, R28, 0x20, RZ ;  /* 0x000000201c1c7810 */ /* 0x001fca0007f1e0ff */
[----:B------:R-:W-:Y:S01]  /*02a0*/  IMAD.X R29, RZ, RZ, R29, P0 ;  /* 0x000000ffff1d7224 */ /* 0x000fe200000e061d */
[----:B-1----:R-:W-:-:S05]  /*02b0*/  IADD3 R24, P2, PT, R24, 0x20, RZ ;  /* 0x0000002018187810 */ /* 0x002fca0007f5e0ff */
[----:B------:R-:W-:Y:S01]  /*02c0*/  IMAD.X R25, RZ, RZ, R25, P2 ;  /* 0x000000ffff197224 */ /* 0x000fe200010e0619 */
[----:B--2---:R-:W-:-:S04]  /*02d0*/  IADD3 R26, P1, PT, R26, 0x20, RZ ;  /* 0x000000201a1a7810 */ /* 0x004fc80007f3e0ff */
[----:B------:R-:W-:-:S09]  /*02e0*/  IADD3.X R27, PT, PT, RZ, R27, RZ, P1, !PT ;  /* 0x0000001bff1b7210 */ /* 0x000fd20000ffe4ff */
.L_x_37:
[----:B------:R-:W0:Y:S01]  /*02f0*/  LDC.64 R20, c[0x0][0x388] ;  /* 0x0000e200ff147b82 */ /* 0x000e220000000a00 */
[----:B------:R-:W-:-:S05]  /*0300*/  IMAD.WIDE R22, R13, 0x8, R28 ;  /* 0x000000080d167825 */ /* 0x000fca00078e021c */
[----:B------:R-:W2:Y:S01]  /*0310*/  LDG.E.64 R4, desc[UR6][R22.64+-0x20] ;  /* 0xffffe00616047981 */ /* 0x000ea2000c1e1b00 */
[----:B------:R-:W-:-:S05]  /*0320*/  IMAD.WIDE R18, R13, 0x8, R26 ;  /* 0x000000080d127825 */ /* 0x000fca00078e021a */
[----:B------:R-:W3:Y:S01]  /*0330*/  LDG.E.64 R6, desc[UR6][R18.64+-0x20] ;  /* 0xffffe00612067981 */ /* 0x000ee2000c1e1b00 */
[----:B0-----:R-:W-:-:S05]  /*0340*/  IMAD.WIDE R20, R13, 0x8, R20 ;  /* 0x000000080d147825 */ /* 0x001fca00078e0214 */
[----:B------:R-:W4:Y:S01]  /*0350*/  LDG.E.64 R2, desc[UR6][R20.64] ;  /* 0x0000000614027981 */ /* 0x000f22000c1e1b00 */
[----:B------:R-:W-:Y:S01]  /*0360*/  VIADD R10, R10, 0x8 ;  /* 0x000000080a0a7836 */ /* 0x000fe20000000000 */
[----:B------:R-:W-:Y:S01]  /*0370*/  BSSY.RECONVERGENT B4, `(.L_x_5) ;  /* 0x0000021000047945 */ /* 0x000fe20003800200 */
[----:B------:R-:W-:-:S03]  /*0380*/  IMAD.WIDE R16, R13, 0x8, R24 ;  /* 0x000000080d107825 */ /* 0x000fc600078e0218 */
[----:B------:R-:W-:Y:S01]  /*0390*/  ISETP.NE.AND P1, PT, R10, RZ, PT ;  /* 0x000000ff0a00720c */ /* 0x000fe20003f25270 */
[----:B--2--5:R-:W-:-:S08]  /*03a0*/  DADD R4, R34, -R4 ;  /* 0x0000000022047229 */ /* 0x024fd00000000804 */
[----:B------:R-:W-:Y:S02]  /*03b0*/  DMUL R4, R4, R4 ;  /* 0x0000000404047228 */ /* 0x000fe40000000000 */
[----:B---3--:R-:W-:Y:S02]  /*03c0*/  DADD R6, R32, -R6 ;  /* 0x0000000020067229 */ /* 0x008fe40000000806 */
[----:B----4-:R-:W-:-:S08]  /*03d0*/  DADD R2, R36, -R2 ;  /* 0x0000000024027229 */ /* 0x010fd00000000802 */
[----:B------:R-:W-:-:S08]  /*03e0*/  DFMA R4, R2, R2, R4 ;  /* 0x000000020204722b */ /* 0x000fd00000000004 */
[----:B------:R-:W-:-:S06]  /*03f0*/  DFMA R42, R6, R6, R4 ;  /* 0x00000006062a722b */ /* 0x000fcc0000000004 */
[----:B------:R-:W0:Y:S04]  /*0400*/  MUFU.RSQ64H R41, R43 ;  /* 0x0000002b00297308 */ /* 0x000e280000001c00 */
[----:B------:R-:W-:Y:S01]  /*0410*/  IADD3 R40, PT, PT, R43, -0x3500000, RZ ;  /* 0xfcb000002b287810 */ /* 0x000fe20007ffe0ff */
[----:B------:R-:W-:Y:S02]  /*0420*/  IMAD.MOV.U32 R4, RZ, RZ, 0x0 ;  /* 0x00000000ff047424 */ /* 0x000fe400078e00ff */
[----:B------:R-:W-:-:S03]  /*0430*/  IMAD.MOV.U32 R5, RZ, RZ, 0x3fd80000 ;  /* 0x3fd80000ff057424 */ /* 0x000fc600078e00ff */
[----:B0-----:R-:W-:-:S08]  /*0440*/  DMUL R2, R40, R40 ;  /* 0x0000002828027228 */ /* 0x001fd00000000000 */
[----:B------:R-:W-:-:S08]  /*0450*/  DFMA R2, R42, -R2, 1 ;  /* 0x3ff000002a02742b */ /* 0x000fd00000000802 */
[----:B------:R-:W-:Y:S02]  /*0460*/  DFMA R4, R2, R4, 0.5 ;  /* 0x3fe000000204742b */ /* 0x000fe40000000004 */
[----:B------:R-:W-:-:S08]  /*0470*/  DMUL R2, R40, R2 ;  /* 0x0000000228027228 */ /* 0x000fd00000000000 */
[----:B------:R-:W-:Y:S01]  /*0480*/  DFMA R44, R4, R2, R40 ;  /* 0x00000002042c722b */ /* 0x000fe20000000028 */
[----:B------:R-:W-:-:S07]  /*0490*/  ISETP.GE.U32.AND P0, PT, R40, 0x7ca00000, PT ;  /* 0x7ca000002800780c */ /* 0x000fce0003f06070 */
[----:B------:R-:W-:Y:S02]  /*04a0*/  DMUL R4, R42, R44 ;  /* 0x0000002c2a047228 */ /* 0x000fe40000000000 */
[----:B------:R-:W-:Y:S01]  /*04b0*/  IADD3 R3, PT, PT, R45, -0x100000, RZ ;  /* 0xfff000002d037810 */ /* 0x000fe20007ffe0ff */
[----:B------:R-:W-:-:S05]  /*04c0*/  IMAD.MOV.U32 R2, RZ, RZ, R44 ;  /* 0x000000ffff027224 */ /* 0x000fca00078e002c */
[----:B------:R-:W-:-:S08]  /*04d0*/  DFMA R6, R4, -R4, R42 ;  /* 0x800000040406722b */ /* 0x000fd0000000002a */
[----:B------:R-:W-:Y:S01]  /*04e0*/  DFMA R8, R6, R2, R4 ;  /* 0x000000020608722b */ /* 0x000fe20000000004 */
[----:B------:R-:W-:Y:S10]  /*04f0*/  @!P0 BRA `(.L_x_6) ;  /* 0x0000000000208947 */ /* 0x000ff40003800000 */
[----:B------:R-:W-:Y:S01]  /*0500*/  IMAD.MOV.U32 R0, RZ, RZ, R40 ;  /* 0x000000ffff007224 */ /* 0x000fe200078e0028 */
[----:B------:R-:W-:Y:S01]  /*0510*/  MOV R8, R42 ;  /* 0x0000002a00087202 */ /* 0x000fe20000000f00 */
[----:B------:R-:W-:Y:S01]  /*0520*/  IMAD.MOV.U32 R2, RZ, RZ, R44 ;  /* 0x000000ffff027224 */ /* 0x000fe200078e002c */
[----:B------:R-:W-:Y:S01]  /*0530*/  MOV R40, 0x560 ;  /* 0x0000056000287802 */ /* 0x000fe20000000f00 */
[----:B------:R-:W-:-:S07]  /*0540*/  IMAD.MOV.U32 R9, RZ, RZ, R43 ;  /* 0x000000ffff097224 */ /* 0x000fce00078e002b */
[----:B------:R-:W-:Y:S05]  /*0550*/  CALL.REL.NOINC `($__internal_1_$__cuda_sm20_dsqrt_rn_f64_mediumpath_v1) ;  /* 0x0000003c00f87944 */ /* 0x000fea0003c00000 */
[----:B------:R-:W-:Y:S01]  /*0560*/  MOV R8, R2 ;  /* 0x0000000200087202 */ /* 0x000fe20000000f00 */
[----:B------:R-:W-:-:S07]  /*0570*/  IMAD.MOV.U32 R9, RZ, RZ, R3 ;  /* 0x000000ffff097224 */ /* 0x000fce00078e0003 */
.L_x_6:
[----:B------:R-:W-:Y:S05]  /*0580*/  BSYNC.RECONVERGENT B4 ;  /* 0x0000000000047941 */ /* 0x000fea0003800200 */
.L_x_5:
[----:B------:R-:W2:Y:S01]  /*0590*/  LDG.E.64 R4, desc[UR6][R16.64+-0x20] ;  /* 0xffffe00610047981 */ /* 0x000ea2000c1e1b00 */
[----:B------:R-:W0:Y:S01]  /*05a0*/  MUFU.RCP64H R3, R9 ;  /* 0x0000000900037308 */ /* 0x000e220000001800 */
[----:B------:R-:W-:Y:S01]  /*05b0*/  IMAD.MOV.U32 R2, RZ, RZ, 0x1 ;  /* 0x00000001ff027424 */ /* 0x000fe200078e00ff */
[----:B------:R-:W-:Y:S05]  /*05c0*/  BSSY.RECONVERGENT B4, `(.L_x_7) ;  /* 0x0000014000047945 */ /* 0x000fea0003800200 */
[----:B0-----:R-:W-:-:S08]  /*05d0*/  DFMA R6, R2, -R8, 1 ;  /* 0x3ff000000206742b */ /* 0x001fd00000000808 */
[----:B------:R-:W-:-:S08]  /*05e0*/  DFMA R6, R6, R6, R6 ;  /* 0x000000060606722b */ /* 0x000fd00000000006 */
[----:B------:R-:W-:-:S08]  /*05f0*/  DFMA R6, R2, R6, R2 ;  /* 0x000000060206722b */ /* 0x000fd00000000002 */
[----:B------:R-:W-:-:S08]  /*0600*/  DFMA R2, R6, -R8, 1 ;  /* 0x3ff000000602742b */ /* 0x000fd00000000808 */
[----:B------:R-:W-:Y:S02]  /*0610*/  DFMA R2, R6, R2, R6 ;  /* 0x000000020602722b */ /* 0x000fe40000000006 */
[----:B--2---:R-:W-:-:S08]  /*0620*/  DMUL R4, R30, R4 ;  /* 0x000000041e047228 */ /* 0x004fd00000000000 */
[----:B------:R-:W-:Y:S02]  /*0630*/  DMUL R42, R4, R2 ;  /* 0x00000002042a7228 */ /* 0x000fe40000000000 */
[----:B------:R-:W-:-:S06]  /*0640*/  FSETP.GEU.AND P2, PT, |R5|, 6.5827683646048100446e-37, PT ;  /* 0x036000000500780b */ /* 0x000fcc0003f4e200 */
[----:B------:R-:W-:-:S08]  /*0650*/  DFMA R6, R42, -R8, R4 ;  /* 0x800000082a06722b */ /* 0x000fd00000000004 */
[----:B------:R-:W-:-:S10]  /*0660*/  DFMA R42, R2, R6, R42 ;  /* 0x00000006022a722b */ /* 0x000fd4000000002a */
[----:B------:R-:W-:-:S05]  /*0670*/  FFMA R0, RZ, R9, R43 ;  /* 0x00000009ff007223 */ /* 0x000fca000000002b */
[----:B------:R-:W-:-:S13]  /*0680*/  FSETP.GT.AND P0, PT, |R0|, 1.469367938527859385e-39, PT ;  /* 0x001000000000780b */ /* 0x000fda0003f04200 */
[----:B------:R-:W-:Y:S05]  /*0690*/  @P0 BRA P2, `(.L_x_8) ;  /* 0x0000000000180947 */ /* 0x000fea0001000000 */
[----:B------:R-:W-:Y:S01]  /*06a0*/  MOV R2, R8 ;  /* 0x0000000800027202 */ /* 0x000fe20000000f00 */
[----:B------:R-:W-:Y:S01]  /*06b0*/  IMAD.MOV.U32 R3, RZ, RZ, R9 ;  /* 0x000000ffff037224 */ /* 0x000fe200078e0009 */
[----:B------:R-:W-:-:S07]  /*06c0*/  MOV R0, 0x6e0 ;  /* 0x000006e000007802 */ /* 0x000fce0000000f00 */
[----:B------:R-:W-:Y:S05]  /*06d0*/  CALL.REL.NOINC `($__internal_0_$__cuda_sm20_div_rn_f64_full) ;  /* 0x0000003800007944 */ /* 0x000fea0003c00000 */
[----:B------:R-:W-:Y:S01]  /*06e0*/  IMAD.MOV.U32 R42, RZ, RZ, R2 ;  /* 0x000000ffff2a7224 */ /* 0x000fe200078e0002 */
[----:B------:R-:W-:-:S07]  /*06f0*/  MOV R43, R3 ;  /* 0x00000003002b7202 */ /* 0x000fce0000000f00 */
.L_x_8:
[----:B------:R-:W-:Y:S05]  /*0700*/  BSYNC.RECONVERGENT B4 ;  /* 0x0000000000047941 */ /* 0x000fea0003800200 */
.L_x_7:
[----:B------:R-:W2:Y:S04]  /*0710*/  LDG.E.64 R4, desc[UR6][R22.64+-0x18] ;  /* 0xffffe80616047981 */ /* 0x000ea8000c1e1b00 */
[----:B------:R-:W3:Y:S04]  /*0720*/  LDG.E.64 R2, desc[UR6][R20.64+0x8] ;  /* 0x0000080614027981 */ /* 0x000ee8000c1e1b00 */
[----:B------:R-:W4:Y:S01]  /*0730*/  LDG.E.64 R6, desc[UR6][R18.64+-0x18] ;  /* 0xffffe80612067981 */ /* 0x000f22000c1e1b00 */
[----:B------:R-:W-:Y:S01]  /*0740*/  IMAD.MOV.U32 R44, RZ, RZ, 0x0 ;  /* 0x00000000ff2c7424 */ /* 0x000fe200078e00ff */
[----:B------:R-:W-:Y:S01]  /*0750*/  MOV R45, 0x3fd80000 ;  /* 0x3fd80000002d7802 */ /* 0x000fe20000000f00 */
[----:B------:R-:W-:Y:S01]  /*0760*/  DADD R38, R42, R38 ;  /* 0x000000002a267229 */ /* 0x000fe20000000026 */
[----:B------:R-:W-:Y:S01]  /*0770*/  BSSY.RECONVERGENT B4, `(.L_x_9) ;  /* 0x000001b000047945 */ /* 0x000fe20003800200 */
[----:B--2---:R-:W-:-:S02]  /*0780*/  DADD R4, R34, -R4 ;  /* 0x0000000022047229 */ /* 0x004fc40000000804 */
[----:B---3--:R-:W-:-:S06]  /*0790*/  DADD R2, R36, -R2 ;  /* 0x0000000024027229 */ /* 0x008fcc0000000802 */
[----:B------:R-:W-:Y:S02]  /*07a0*/  DMUL R4, R4, R4 ;  /* 0x0000000404047228 */ /* 0x000fe40000000000 */
[----:B----4-:R-:W-:-:S06]  /*07b0*/  DADD R6, R32, -R6 ;  /* 0x0000000020067229 */ /* 0x010fcc0000000806 */
[----:B------:R-:W-:-:S08]  /*07c0*/  DFMA R4, R2, R2, R4 ;  /* 0x000000020204722b */ /* 0x000fd00000000004 */
[----:B------:R-:W-:-:S06]  /*07d0*/  DFMA R8, R6, R6, R4 ;  /* 0x000000060608722b */ /* 0x000fcc0000000004 */
[----:B------:R-:W0:Y:S04]  /*07e0*/  MUFU.RSQ64H R41, R9 ;  /* 0x0000000900297308 */ /* 0x000e280000001c00 */
[----:B------:R-:W-:-:S05]  /*07f0*/  VIADD R40, R9, 0xfcb00000 ;  /* 0xfcb0000009287836 */ /* 0x000fca0000000000 */
[----:B------:R-:W-:Y:S01]  /*0800*/  ISETP.GE.U32.AND P0, PT, R40, 0x7ca00000, PT ;  /* 0x7ca000002800780c */ /* 0x000fe20003f06070 */
[----:B0-----:R-:W-:-:S08]  /*0810*/  DMUL R2, R40, R40 ;  /* 0x0000002828027228 */ /* 0x001fd00000000000 */
[----:B------:R-:W-:-:S08]  /*0820*/  DFMA R2, R8, -R2, 1 ;  /* 0x3ff000000802742b */ /* 0x000fd00000000802 */
[----:B------:R-:W-:Y:S02]  /*0830*/  DFMA R44, R2, R44, 0.5 ;  /* 0x3fe00000022c742b */ /* 0x000fe4000000002c */
[----:B------:R-:W-:-:S08]  /*0840*/  DMUL R2, R40, R2 ;  /* 0x0000000228027228 */ /* 0x000fd00000000000 */
[----:B------:R-:W-:-:S08]  /*0850*/  DFMA R44, R44, R2, R40 ;  /* 0x000000022c2c722b */ /* 0x000fd00000000028 */
[----:B------:R-:W-:Y:S02]  /*0860*/  DMUL R4, R8, R44 ;  /* 0x0000002c08047228 */ /* 0x000fe40000000000 */
[----:B------:R-:W-:Y:S02]  /*0870*/  VIADD R3, R45, 0xfff00000 ;  /* 0xfff000002d037836 */ /* 0x000fe40000000000 */
[----:B------:R-:W-:-:S04]  /*0880*/  IMAD.MOV.U32 R2, RZ, RZ, R44 ;  /* 0x000000ffff027224 */ /* 0x000fc800078e002c */
[----:B------:R-:W-:-:S08]  /*0890*/  DFMA R6, R4, -R4, R8 ;  /* 0x800000040406722b */ /* 0x000fd00000000008 */
[----:B------:R-:W-:Y:S01]  /*08a0*/  DFMA R42, R6, R2, R4 ;  /* 0x00000002062a722b */ /* 0x000fe20000000004 */
[----:B------:R-:W-:Y:S10]  /*08b0*/  @!P0 BRA `(.L_x_10) ;  /* 0x0000000000188947 */ /* 0x000ff40003800000 */
[----:B------:R-:W-:Y:S01]  /*08c0*/  IMAD.MOV.U32 R0, RZ, RZ, R40 ;  /* 0x000000ffff007224 */ /* 0x000fe200078e0028 */
[----:B------:R-:W-:Y:S02]  /*08d0*/  MOV R2, R44 ;  /* 0x0000002c00027202 */ /* 0x000fe40000000f00 */
[----:B------:R-:W-:-:S07]  /*08e0*/  MOV R40, 0x900 ;  /* 0x0000090000287802 */ /* 0x000fce0000000f00 */
[----:B------:R-:W-:Y:S05]  /*08f0*/  CALL.REL.NOINC `($__internal_1_$__cuda_sm20_dsqrt_rn_f64_mediumpath_v1) ;  /* 0x0000003c00107944 */ /* 0x000fea0003c00000 */
[----:B------:R-:W-:Y:S01]  /*0900*/  IMAD.MOV.U32 R42, RZ, RZ, R2 ;  /* 0x000000ffff2a7224 */ /* 0x000fe200078e0002 */
[----:B------:R-:W-:-:S07]  /*0910*/  MOV R43, R3 ;  /* 0x00000003002b7202 */ /* 0x000fce0000000f00 */
.L_x_10:
[----:B------:R-:W-:Y:S05]  /*0920*/  BSYNC.RECONVERGENT B4 ;  /* 0x0000000000047941 */ /* 0x000fea0003800200 */
.L_x_9:
        /* <DEDUP_REMOVED lines=17> */
[----:B------:R-:W-:Y:S01]  /*0a40*/  IMAD.MOV.U32 R2, RZ, RZ, R42 ;  /* 0x000000ffff027224 */ /* 0x000fe200078e002a */
[----:B------:R-:W-:Y:S02]  /*0a50*/  MOV R3, R43 ;  /* 0x0000002b00037202 */ /* 0x000fe40000000f00 */
[----:B------:R-:W-:-:S07]  /*0a60*/  MOV R0, 0xa80 ;  /* 0x00000a8000007802 */ /* 0x000fce0000000f00 */
[----:B------:R-:W-:Y:S05]  /*0a70*/  CALL.REL.NOINC `($__internal_0_$__cuda_sm20_div_rn_f64_full) ;  /* 0x0000003400187944 */ /* 0x000fea0003c00000 */
[----:B------:R-:W-:Y:S02]  /*0a80*/  IMAD.MOV.U32 R46, RZ, RZ, R2 ;  /* 0x000000ffff2e7224 */ /* 0x000fe400078e0002 */
[----:B------:R-:W-:-:S07]  /*0a90*/  IMAD.MOV.U32 R47, RZ, RZ, R3 ;  /* 0x000000ffff2f7224 */ /* 0x000fce00078e0003 */
.L_x_12:
[----:B------:R-:W-:Y:S05]  /*0aa0*/  BSYNC.RECONVERGENT B4 ;  /* 0x0000000000047941 */ /* 0x000fea0003800200 */
.L_x_11:
[----:B------:R-:W2:Y:S04]  /*0ab0*/  LDG.E.64 R4, desc[UR6][R22.64+-0x10] ;  /* 0xfffff00616047981 */ /* 0x000ea8000c1e1b00 */
[----:B------:R-:W3:Y:S04]  /*0ac0*/  LDG.E.64 R2, desc[UR6][R20.64+0x10] ;  /* 0x0000100614027981 */ /* 0x000ee8000c1e1b00 */
[----:B------:R-:W4:Y:S01]  /*0ad0*/  LDG.E.64 R6, desc[UR6][R18.64+-0x10] ;  /* 0xfffff00612067981 */ /* 0x000f22000c1e1b00 */
[----:B------:R-:W-:Y:S01]  /*0ae0*/  IMAD.MOV.U32 R44, RZ, RZ, 0x0 ;  /* 0x00000000ff2c7424 */ /* 0x000fe200078e00ff */
[----:B------:R-:W-:Y:S01]  /*0af0*/  BSSY.RECONVERGENT B4, `(.L_x_13) ;  /* 0x000001d000047945 */ /* 0x000fe20003800200 */
[----:B------:R-:W-:Y:S01]  /*0b00*/  IMAD.MOV.U32 R45, RZ, RZ, 0x3fd80000 ;  /* 0x3fd80000ff2d7424 */ /* 0x000fe200078e00ff */
[----:B------:R-:W-:-:S02]  /*0b10*/  DADD R38, R38, R46 ;  /* 0x0000000026267229 */ /* 0x000fc4000000002e */
[----:B--2---:R-:W-:Y:S02]  /*0b20*/  DADD R4, R34, -R4 ;  /* 0x0000000022047229 */ /* 0x004fe40000000804 */
[----:B---3--:R-:W-:-:S06]  /*0b30*/  DADD R2, R36, -R2 ;  /* 0x0000000024027229 */ /* 0x008fcc0000000802 */
[----:B------:R-:W-:Y:S02]  /*0b40*/  DMUL R4, R4, R4 ;  /* 0x0000000404047228 */ /* 0x000fe40000000000 */
[----:B----4-:R-:W-:-:S06]  /*0b50*/  DADD R6, R32, -R6 ;  /* 0x0000000020067229 */ /* 0x010fcc0000000806 */
[----:B------:R-:W-:-:S08]  /*0b60*/  DFMA R4, R2, R2, R4 ;  /* 0x000000020204722b */ /* 0x000fd00000000004 */
[----:B------:R-:W-:-:S06]  /*0b70*/  DFMA R8, R6, R6, R4 ;  /* 0x000000060608722b */ /* 0x000fcc0000000004 */
[----:B------:R-:W0:Y:S04]  /*0b80*/  MUFU.RSQ64H R41, R9 ;  /* 0x0000000900297308 */ /* 0x000e280000001c00 */
[----:B------:R-:W-:-:S04]  /*0b90*/  IADD3 R40, PT, PT, R9, -0x3500000, RZ ;  /* 0xfcb0000009287810 */ /* 0x000fc80007ffe0ff */
[----:B------:R-:W-:Y:S02]  /*0ba0*/  ISETP.GE.U32.AND P0, PT, R40, 0x7ca00000, PT ;  /* 0x7ca000002800780c */ /* 0x000fe40003f06070 */
[----:B0-----:R-:W-:-:S08]  /*0bb0*/  DMUL R2, R40, R40 ;  /* 0x0000002828027228 */ /* 0x001fd00000000000 */
[----:B------:R-:W-:-:S08]  /*0bc0*/  DFMA R2, R8, -R2, 1 ;  /* 0x3ff000000802742b */ /* 0x000fd00000000802 */
[----:B------:R-:W-:Y:S02]  /*0bd0*/  DFMA R44, R2, R44, 0.5 ;  /* 0x3fe00000022c742b */ /* 0x000fe4000000002c */
[----:B------:R-:W-:-:S08]  /*0be0*/  DMUL R2, R40, R2 ;  /* 0x0000000228027228 */ /* 0x000fd00000000000 */
[----:B------:R-:W-:-:S08]  /*0bf0*/  DFMA R44, R44, R2, R40 ;  /* 0x000000022c2c722b */ /* 0x000fd00000000028 */
[----:B------:R-:W-:Y:S02]  /*0c00*/  DMUL R4, R8, R44 ;  /* 0x0000002c08047228 */ /* 0x000fe40000000000 */
[----:B------:R-:W-:Y:S01]  /*0c10*/  IADD3 R3, PT, PT, R45, -0x100000, RZ ;  /* 0xfff000002d037810 */ /* 0x000fe20007ffe0ff */
[----:B------:R-:W-:-:S05]  /*0c20*/  IMAD.MOV.U32 R2, RZ, RZ, R44 ;  /* 0x000000ffff027224 */ /* 0x000fca00078e002c */
[----:B------:R-:W-:-:S08]  /*0c30*/  DFMA R6, R4, -R4, R8 ;  /* 0x800000040406722b */ /* 0x000fd00000000008 */
[----:B------:R-:W-:Y:S01]  /*0c40*/  DFMA R42, R6, R2, R4 ;  /* 0x00000002062a722b */ /* 0x000fe20000000004 */
[----:B------:R-:W-:Y:S10]  /*0c50*/  @!P0 BRA `(.L_x_14) ;  /* 0x0000000000188947 */ /* 0x000ff40003800000 */
[----:B------:R-:W-:Y:S01]  /*0c60*/  MOV R0, R40 ;  /* 0x0000002800007202 */ /* 0x000fe20000000f00 */
[----:B------:R-:W-:Y:S01]  /*0c70*/  IMAD.MOV.U32 R2, RZ, RZ, R44 ;  /* 0x000000ffff027224 */ /* 0x000fe200078e002c */
[----:B------:R-:W-:-:S07]  /*0c80*/  MOV R40, 0xca0 ;  /* 0x00000ca000287802 */ /* 0x000fce0000000f00 */
[----:B------:R-:W-:Y:S05]  /*0c90*/  CALL.REL.NOINC `($__internal_1_$__cuda_sm20_dsqrt_rn_f64_mediumpath_v1) ;  /* 0x0000003800287944 */ /* 0x000fea0003c00000 */
[----:B------:R-:W-:Y:S02]  /*0ca0*/  IMAD.MOV.U32 R42, RZ, RZ, R2 ;  /* 0x000000ffff2a7224 */ /* 0x000fe400078e0002 */
[----:B------:R-:W-:-:S07]  /*0cb0*/  IMAD.MOV.U32 R43, RZ, RZ, R3 ;  /* 0x000000ffff2b7224 */ /* 0x000fce00078e0003 */
.L_x_14:
[----:B------:R-:W-:Y:S05]  /*0cc0*/  BSYNC.RECONVERGENT B4 ;  /* 0x0000000000047941 */ /* 0x000fea0003800200 */
.L_x_13:
[----:B------:R-:W2:Y:S01]  /*0cd0*/  LDG.E.64 R4, desc[UR6][R16.64+-0x10] ;  /* 0xfffff00610047981 */ /* 0x000ea2000c1e1b00 */
[----:B------:R-:W0:Y:S01]  /*0ce0*/  MUFU.RCP64H R3, R43 ;  /* 0x0000002b00037308 */ /* 0x000e220000001800 */
[----:B------:R-:W-:Y:S01]  /*0cf0*/  MOV R2, 0x1 ;  /* 0x0000000100027802 */ /* 0x000fe20000000f00 */
        /* <DEDUP_REMOVED lines=15> */
[----:B------:R-:W-:Y:S01]  /*0df0*/  MOV R0, 0xe20 ;  /* 0x00000e2000007802 */ /* 0x000fe20000000f00 */
[----:B------:R-:W-:-:S07]  /*0e00*/  IMAD.MOV.U32 R3, RZ, RZ, R43 ;  /* 0x000000ffff037224 */ /* 0x000fce00078e002b */
[----:B------:R-:W-:Y:S05]  /*0e10*/  CALL.REL.NOINC `($__internal_0_$__cuda_sm20_div_rn_f64_full) ;  /* 0x0000003000307944 */ /* 0x000fea0003c00000 */
[----:B------:R-:W-:Y:S01]  /*0e20*/  MOV R46, R2 ;  /* 0x00000002002e7202 */ /* 0x000fe20000000f00 */
[----:B------:R-:W-:-:S07]  /*0e30*/  IMAD.MOV.U32 R47, RZ, RZ, R3 ;  /* 0x000000ffff2f7224 */ /* 0x000fce00078e0003 */
.L_x_16:
[----:B------:R-:W-:Y:S05]  /*0e40*/  BSYNC.RECONVERGENT B4 ;  /* 0x0000000000047941 */ /* 0x000fea0003800200 */
.L_x_15:
[----:B------:R-:W2:Y:S04]  /*0e50*/  LDG.E.64 R4, desc[UR6][R22.64+-0x8] ;  /* 0xfffff80616047981 */ /* 0x000ea8000c1e1b00 */
[----:B------:R-:W3:Y:S04]  /*0e60*/  LDG.E.64 R2, desc[UR6][R20.64+0x18] ;  /* 0x0000180614027981 */ /* 0x000ee8000c1e1b00 */
[----:B------:R-:W4:Y:S01]  /*0e70*/  LDG.E.64 R6, desc[UR6][R18.64+-0x8] ;  /* 0xfffff80612067981 */ /* 0x000f22000c1e1b00 */
[----:B------:R-:W-:Y:S01]  /*0e80*/  MOV R44, 0x0 ;  /* 0x00000000002c7802 */ /* 0x000fe20000000f00 */
[----:B------:R-:W-:Y:S01]  /*0e90*/  IMAD.MOV.U32 R45, RZ, RZ, 0x3fd80000 ;  /* 0x3fd80000ff2d7424 */ /* 0x000fe200078e00ff */
[----:B------:R-:W-:Y:S01]  /*0ea0*/  BSSY.RECONVERGENT B4, `(.L_x_17) ;  /* 0x000001c000047945 */ /* 0x000fe20003800200 */
        /* <DEDUP_REMOVED lines=16> */
[----:B------:R-:W-:Y:S01]  /*0fb0*/  VIADD R3, R45, 0xfff00000 ;  /* 0xfff000002d037836 */ /* 0x000fe20000000000 */
[----:B------:R-:W-:-:S05]  /*0fc0*/  MOV R2, R44 ;  /* 0x0000002c00027202 */ /* 0x000fca0000000f00 */
[----:B------:R-:W-:-:S08]  /*0fd0*/  DFMA R6, R4, -R4, R8 ;  /* 0x800000040406722b */ /* 0x000fd00000000008 */
[----:B------:R-:W-:Y:S01]  /*0fe0*/  DFMA R42, R6, R2, R4 ;  /* 0x00000002062a722b */ /* 0x000fe20000000004 */
[----:B------:R-:W-:Y:S10]  /*0ff0*/  @!P0 BRA `(.L_x_18) ;  /* 0x0000000000188947 */ /* 0x000ff40003800000 */
[----:B------:R-:W-:Y:S01]  /*1000*/  IMAD.MOV.U32 R0, RZ, RZ, R40 ;  /* 0x000000ffff007224 */ /* 0x000fe200078e0028 */
[----:B------:R-:W-:Y:S01]  /*1010*/  MOV R40, 0x1040 ;  /* 0x0000104000287802 */ /* 0x000fe20000000f00 */
[----:B------:R-:W-:-:S07]  /*1020*/  IMAD.MOV.U32 R2, RZ, RZ, R44 ;  /* 0x000000ffff027224 */ /* 0x000fce00078e002c */
[----:B------:R-:W-:Y:S05]  /*1030*/  CALL.REL.NOINC `($__internal_1_$__cuda_sm20_dsqrt_rn_f64_mediumpath_v1) ;  /* 0x0000003400407944 */ /* 0x000fea0003c00000 */
[----:B------:R-:W-:Y:S01]  /*1040*/  MOV R42, R2 ;  /* 0x00000002002a7202 */ /* 0x000fe20000000f00 */
[----:B------:R-:W-:-:S07]  /*1050*/  IMAD.MOV.U32 R43, RZ, RZ, R3 ;  /* 0x000000ffff2b7224 */ /* 0x000fce00078e0003 */
.L_x_18:
[----:B------:R-:W-:Y:S05]  /*1060*/  BSYNC.RECONVERGENT B4 ;  /* 0x0000000000047941 */ /* 0x000fea0003800200 */
.L_x_17:
        /* <DEDUP_REMOVED lines=23> */
.L_x_20:
[----:B------:R-:W-:Y:S05]  /*11e0*/  BSYNC.RECONVERGENT B4 ;  /* 0x0000000000047941 */ /* 0x000fea0003800200 */
.L_x_19:
[----:B------:R-:W2:Y:S04]  /*11f0*/  LDG.E.64 R4, desc[UR6][R22.64] ;  /* 0x0000000616047981 */ /* 0x000ea8000c1e1b00 */
[----:B------:R-:W3:Y:S04]  /*1200*/  LDG.E.64 R2, desc[UR6][R20.64+0x20] ;  /* 0x0000200614027981 */ /* 0x000ee8000c1e1b00 */
[----:B------:R-:W4:Y:S01]  /*1210*/  LDG.E.64 R6, desc[UR6][R18.64] ;  /* 0x0000000612067981 */ /* 0x000f22000c1e1b00 */
[----:B------:R-:W-:Y:S01]  /*1220*/  IMAD.MOV.U32 R44, RZ, RZ, 0x0 ;  /* 0x00000000ff2c7424 */ /* 0x000fe200078e00ff */
[----:B------:R-:W-:Y:S01]  /*1230*/  MOV R45, 0x3fd80000 ;  /* 0x3fd80000002d7802 */ /* 0x000fe20000000f00 */
        /* <DEDUP_REMOVED lines=28> */
.L_x_22:
[----:B------:R-:W-:Y:S05]  /*1400*/  BSYNC.RECONVERGENT B4 ;  /* 0x0000000000047941 */ /* 0x000fea0003800200 */
.L_x_21:
        /* <DEDUP_REMOVED lines=23> */
.L_x_24:
[----:B------:R-:W-:Y:S05]  /*1580*/  BSYNC.RECONVERGENT B4 ;  /* 0x0000000000047941 */ /* 0x000fea0003800200 */
.L_x_23:
        /* <DEDUP_REMOVED lines=33> */
.L_x_26:
[----:B------:R-:W-:Y:S05]  /*17a0*/  BSYNC.RECONVERGENT B4 ;  /* 0x0000000000047941 */ /* 0x000fea0003800200 */
.L_x_25:
        /* <DEDUP_REMOVED lines=23> */
.L_x_28:
[----:B------:R-:W-:Y:S05]  /*1920*/  BSYNC.RECONVERGENT B4 ;  /* 0x0000000000047941 */ /* 0x000fea0003800200 */
.L_x_27:
        /* <DEDUP_REMOVED lines=33> */
.L_x_30:
[----:B------:R-:W-:Y:S05]  /*1b40*/  BSYNC.RECONVERGENT B4 ;  /* 0x0000000000047941 */ /* 0x000fea0003800200 */
.L_x_29:
        /* <DEDUP_REMOVED lines=21> */
.L_x_32:
[----:B------:R-:W-:Y:S05]  /*1ca0*/  BSYNC.RECONVERGENT B4 ;  /* 0x0000000000047941 */ /* 0x000fea0003800200 */
.L_x_31:
[----:B------:R-:W2:Y:S04]  /*1cb0*/  LDG.E.64 R22, desc[UR6][R22.64+0x18] ;  /* 0x0000180616167981 */ /* 0x000ea8000c1e1b00 */
[----:B------:R-:W3:Y:S04]  /*1cc0*/  LDG.E.64 R20, desc[UR6][R20.64+0x38] ;  /* 0x0000380614147981 */ /* 0x000ee8000c1e1b00 */
[----:B------:R-:W4:Y:S01]  /*1cd0*/  LDG.E.64 R18, desc[UR6][R18.64+0x18] ;  /* 0x0000180612127981 */ /* 0x000f22000c1e1b00 */
[----:B------:R-:W-:Y:S01]  /*1ce0*/  BSSY.RECONVERGENT B4, `(.L_x_33) ;  /* 0x000001f000047945 */ /* 0x000fe20003800200 */
[----:B------:R-:W-:-:S02]  /*1cf0*/  DADD R38, R38, R2 ;  /* 0x0000000026267229 */ /* 0x000fc40000000002 */
[----:B--2---:R-:W-:Y:S02]  /*1d00*/  DADD R6, R34, -R22 ;  /* 0x0000000022067229 */ /* 0x004fe40000000816 */
[----:B---3--:R-:W-:-:S06]  /*1d10*/  DADD R4, R36, -R20 ;  /* 0x0000000024047229 */ /* 0x008fcc0000000814 */
[----:B------:R-:W-:Y:S02]  /*1d20*/  DMUL R6, R6, R6 ;  /* 0x0000000606067228 */ /* 0x000fe40000000000 */
[----:B----4-:R-:W-:-:S06]  /*1d30*/  DADD R8, R32, -R18 ;  /* 0x0000000020087229 */ /* 0x010fcc0000000812 */
[----:B------:R-:W-:-:S08]  /*1d40*/  DFMA R6, R4, R4, R6 ;  /* 0x000000040406722b */ /* 0x000fd00000000006 */
[----:B------:R-:W-:Y:S01]  /*1d50*/  DFMA R8, R8, R8, R6 ;  /* 0x000000080808722b */ /* 0x000fe20000000006 */
[----:B------:R-:W-:Y:S01]  /*1d60*/  MOV R6, 0x0 ;  /* 0x0000000000067802 */ /* 0x000fe20000000f00 */
[----:B------:R-:W-:-:S04]  /*1d70*/  IMAD.MOV.U32 R7, RZ, RZ, 0x3fd80000 ;  /* 0x3fd80000ff077424 */ /* 0x000fc800078e00ff */
        /* <DEDUP_REMOVED lines=15> */
[----:B------:R-:W-:Y:S01]  /*1e70*/  MOV R3, R19 ;  /* 0x0000001300037202 */ /* 0x000fe20000000f00 */
[----:B------:R-:W-:Y:S01]  /*1e80*/  IMAD.MOV.U32 R2, RZ, RZ, R22 ;  /* 0x000000ffff027224 */ /* 0x000fe200078e0016 */
[----:B------:R-:W-:-:S07]  /*1e90*/  MOV R40, 0x1eb0 ;  /* 0x00001eb000287802 */ /* 0x000fce0000000f00 */
[----:B------:R-:W-:Y:S05]  /*1ea0*/  CALL.REL.NOINC `($__internal_1_$__cuda_sm20_dsqrt_rn_f64_mediumpath_v1) ;  /* 0x0000002400a47944 */ /* 0x000fea0003c00000 */
[----:B------:R-:W-:Y:S02]  /*1eb0*/  IMAD.MOV.U32 R20, RZ, RZ, R2 ;  /* 0x000000ffff147224 */ /* 0x000fe400078e0002 */
[----:B------:R-:W-:-:S07]  /*1ec0*/  IMAD.MOV.U32 R21, RZ, RZ, R3 ;  /* 0x000000ffff157224 */ /* 0x000fce00078e0003 */
.L_x_34:
[----:B------:R-:W-:Y:S05]  /*1ed0*/  BSYNC.RECONVERGENT B4 ;  /* 0x0000000000047941 */ /* 0x000fea0003800200 */
.L_x_33:
        /* <DEDUP_REMOVED lines=18> */
[----:B------:R-:W-:Y:S01]  /*2000*/  MOV R2, R20 ;  /* 0x0000001400027202 */ /* 0x000fe20000000f00 */
[----:B------:R-:W-:Y:S01]  /*2010*/  IMAD.MOV.U32 R5, RZ, RZ, R9 ;  /* 0x000000ffff057224 */ /* 0x000fe200078e0009 */
[----:B------:R-:W-:Y:S01]  /*2020*/  MOV R0, 0x2050 ;  /* 0x0000205000007802 */ /* 0x000fe20000000f00 */
[----:B------:R-:W-:-:S07]  /*2030*/  IMAD.MOV.U32 R3, RZ, RZ, R21 ;  /* 0x000000ffff037224 */ /* 0x000fce00078e0015 */
[----:B------:R-:W-:Y:S05]  /*2040*/  CALL.REL.NOINC `($__internal_0_$__cuda_sm20_div_rn_f64_full) ;  /* 0x0000001c00a47944 */ /* 0x000fea0003c00000 */
.L_x_36:
[----:B------:R-:W-:Y:S05]  /*2050*/  BSYNC.RECONVERGENT B4 ;  /* 0x0000000000047941 */ /* 0x000fea0003800200 */
.L_x_35:
[----:B------:R-:W-:Y:S01]  /*2060*/  DADD R38, R38, R2 ;  /* 0x0000000026267229 */ /* 0x000fe20000000002 */
[----:B------:R-:W-:Y:S01]  /*2070*/  VIADD R13, R13, 0x8 ;  /* 0x000000080d0d7836 */ /* 0x000fe20000000000 */
[----:B------:R-:W-:Y:S01]  /*2080*/  IADD3 R11, PT, PT, R11, 0x8, RZ ;  /* 0x000000080b0b7810 */ /* 0x000fe20007ffe0ff */
[----:B------:R-:W-:Y:S08]  /*2090*/  @P1 BRA `(.L_x_37) ;  /* 0xffffffe000941947 */ /* 0x000ff0000383ffff */
[----:B------:R-:W-:Y:S05]  /*20a0*/  BSYNC.RECONVERGENT B0 ;  /* 0x0000000000007941 */ /* 0x000fea0003800200 */
.L_x_4:
[----:B------:R-:W-:-:S07]  /*20b0*/  VIADD R13, R11, 0x1 ;  /* 0x000000010b0d7836 */ /* 0x000fce0000000000 */
.L_x_3:
[----:B------:R-:W-:Y:S05]  /*20c0*/  BSYNC.RECONVERGENT B1 ;  /* 0x0000000000017941 */ /* 0x000fea0003800200 */
.L_x_2:
[----:B------:R-:W-:-:S13]  /*20d0*/  ISETP.NE.AND P0, PT, R12, RZ, PT ;  /* 0x000000ff0c00720c */ /* 0x000fda0003f05270 */
[----:B------:R-:W-:Y:S05]  /*20e0*/  @!P0 BRA `(.L_x_1) ;  /* 0x0000001c00688947 */ /* 0x000fea0003800000 */
[----:B------:R-:W-:Y:S01]  /*20f0*/  ISETP.GE.U32.AND P0, PT, R12, 0x4, PT ;  /* 0x000000040c00780c */ /* 0x000fe20003f06070 */
[----:B------:R-:W-:Y:S01]  /*2100*/  BSSY.RECONVERGENT B0, `(.L_x_38) ;  /* 0x0000103000007945 */ /* 0x000fe20003800200 */
[----:B------:R-:W-:-:S11]  /*2110*/  LOP3.LUT R12, R14, 0x3, RZ, 0xc0, !PT ;  /* 0x000000030e0c7812 */ /* 0x000fd600078ec0ff */
[----:B------:R-:W-:Y:S05]  /*2120*/  @!P0 BRA `(.L_x_39) ;  /* 0x0000001000008947 */ /* 0x000fea0003800000 */
[----:B------:R-:W0:Y:S08]  /*2130*/  LDC.64 R18, c[0x0][0x390] ;  /* 0x0000e400ff127b82 */ /* 0x000e300000000a00 */
[----:B------:R-:W1:Y:S08]  /*2140*/  LDC.64 R20, c[0x0][0x388] ;  /* 0x0000e200ff147b82 */ /* 0x000e700000000a00 */
[----:B------:R-:W2:Y:S01]  /*2150*/  LDC.64 R16, c[0x0][0x398] ;  /* 0x0000e600ff107b82 */ /* 0x000ea20000000a00 */
[----:B0-----:R-:W-:-:S05]  /*2160*/  IMAD.WIDE R18, R13, 0x8, R18 ;  /* 0x000000080d127825 */ /* 0x001fca00078e0212 */
[----:B------:R-:W3:Y:S01]  /*2170*/  LDG.E.64 R4, desc[UR6][R18.64] ;  /* 0x0000000612047981 */ /* 0x000ee2000c1e1b00 */
[----:B-1----:R-:W-:-:S05]  /*2180*/  IMAD.WIDE R20, R13, 0x8, R20 ;  /* 0x000000080d147825 */ /* 0x002fca00078e0214 */
[----:B------:R-:W4:Y:S01]  /*2190*/  LDG.E.64 R2, desc[UR6][R20.64] ;  /* 0x0000000614027981 */ /* 0x000f22000c1e1b00 */
[----:B--2---:R-:W-:-:S05]  /*21a0*/  IMAD.WIDE R16, R13, 0x8, R16 ;  /* 0x000000080d107825 */ /* 0x004fca00078e0210 */
[----:B------:R-:W2:Y:S01]  /*21b0*/  LDG.E.64 R6, desc[UR6][R16.64] ;  /* 0x0000000610067981 */ /* 0x000ea2000c1e1b00 */
[----:B------:R-:W-:Y:S01]  /*21c0*/  BSSY.RECONVERGENT B1, `(.L_x_40) ;  /* 0x0000021000017945 */ /* 0x000fe20003800200 */
[----:B---3-5:R-:W-:Y:S02]  /*21d0*/  DADD R4, R34, -R4 ;  /* 0x0000000022047229 */ /* 0x028fe40000000804 */
[----:B----4-:R-:W-:-:S06]  /*21e0*/  DADD R2, R36, -R2 ;  /* 0x0000000024027229 */ /* 0x010fcc0000000802 */
[----:B------:R-:W-:Y:S02]  /*21f0*/  DMUL R4, R4, R4 ;  /* 0x0000000404047228 */ /* 0x000fe40000000000 */
[----:B--2---:R-:W-:-:S06]  /*2200*/  DADD R6, R32, -R6 ;  /* 0x0000000020067229 */ /* 0x004fcc0000000806 */
        /* <DEDUP_REMOVED lines=21> */
[----:B------:R-:W-:Y:S01]  /*2360*/  MOV R0, R10 ;  /* 0x0000000a00007202 */ /* 0x000fe20000000f00 */
[----:B------:R-:W-:Y:S01]  /*2370*/  IMAD.MOV.U32 R4, RZ, RZ, R22 ;  /* 0x000000ffff047224 */ /* 0x000fe200078e0016 */
[----:B------:R-:W-:Y:S01]  /*2380*/  MOV R40, 0x23b0 ;  /* 0x000023b000287802 */ /* 0x000fe20000000f00 */
[----:B------:R-:W-:-:S07]  /*2390*/  IMAD.MOV.U32 R5, RZ, RZ, R23 ;  /* 0x000000ffff057224 */ /* 0x000fce00078e0017 */
[----:B------:R-:W-:Y:S05]  /*23a0*/  CALL.REL.NOINC `($__internal_1_$__cuda_sm20_dsqrt_rn_f64_mediumpath_v1) ;  /* 0x0000002000647944 */ /* 0x000fea0003c00000 */
[----:B------:R-:W-:Y:S02]  /*23b0*/  IMAD.MOV.U32 R6, RZ, RZ, R2 ;  /* 0x000000ffff067224 */ /* 0x000fe400078e0002 */
[----:B------:R-:W-:-:S07]  /*23c0*/  IMAD.MOV.U32 R7, RZ, RZ, R3 ;  /* 0x000000ffff077224 */ /* 0x000fce00078e0003 */
.L_x_41:
[----:B------:R-:W-:Y:S05]  /*23d0*/  BSYNC.RECONVERGENT B1 ;  /* 0x0000000000017941 */ /* 0x000fea0003800200 */
.L_x_40:
[----:B------:R-:W0:Y:S02]  /*23e0*/  LDC.64 R10, c[0x0][0x3a0] ;  /* 0x0000e800ff0a7b82 */ /* 0x000e240000000a00 */
[----:B0-----:R-:W-:-:S05]  /*23f0*/  IMAD.WIDE R10, R13, 0x8, R10 ;  /* 0x000000080d0a7825 */ /* 0x001fca00078e020a */
        /* <DEDUP_REMOVED lines=23> */
.L_x_43:
[----:B------:R-:W-:Y:S05]  /*2570*/  BSYNC.RECONVERGENT B1 ;  /* 0x0000000000017941 */ /* 0x000fea0003800200 */
.L_x_42:
        /* <DEDUP_REMOVED lines=30> */
[----:B------:R-:W-:Y:S01]  /*2760*/  MOV R40, 0x27a0 ;  /* 0x000027a000287802 */ /* 0x000fe20000000f00 */
[----:B------:R-:W-:Y:S02]  /*2770*/  IMAD.MOV.U32 R0, RZ, RZ, R26 ;  /* 0x000000ffff007224 */ /* 0x000fe400078e001a */
[----:B------:R-:W-:-:S07]  /*2780*/  IMAD.MOV.U32 R3, RZ, RZ, R25 ;  /* 0x000000ffff037224 */ /* 0x000fce00078e0019 */
[----:B------:R-:W-:Y:S05]  /*2790*/  CALL.REL.NOINC `($__internal_1_$__cuda_sm20_dsqrt_rn_f64_mediumpath_v1) ;  /* 0x0000001c00687944 */ /* 0x000fea0003c00000 */
[----:B------:R-:W-:Y:S01]  /*27a0*/  MOV R6, R2 ;  /* 0x0000000200067202 */ /* 0x000fe20000000f00 */
[----:B------:R-:W-:-:S07]  /*27b0*/  IMAD.MOV.U32 R7, RZ, RZ, R3 ;  /* 0x000000ffff077224 */ /* 0x000fce00078e0003 */
.L_x_45:
[----:B------:R-:W-:Y:S05]  /*27c0*/  BSYNC.RECONVERGENT B1 ;  /* 0x0000000000017941 */ /* 0x000fea0003800200 */
.L_x_44:
        /* <DEDUP_REMOVED lines=19> */
[----:B------:R-:W-:Y:S01]  /*2900*/  MOV R3, R7 ;  /* 0x0000000700037202 */ /* 0x000fe20000000f00 */
[----:B------:R-:W-:Y:S01]  /*2910*/  IMAD.MOV.U32 R2, RZ, RZ, R6 ;  /* 0x000000ffff027224 */ /* 0x000fe200078e0006 */
[----:B------:R-:W-:-:S07]  /*2920*/  MOV R0, 0x2940 ;  /* 0x0000294000007802 */ /* 0x000fce0000000f00 */
[----:B------:R-:W-:Y:S05]  /*2930*/  CALL.REL.NOINC `($__internal_0_$__cuda_sm20_div_rn_f64_full) ;  /* 0x0000001400687944 */ /* 0x000fea0003c00000 */
.L_x_47:
[----:B------:R-:W-:Y:S05]  /*2940*/  BSYNC.RECONVERGENT B1 ;  /* 0x0000000000017941 */ /* 0x000fea0003800200 */
.L_x_46:
        /* <DEDUP_REMOVED lines=11> */
[----:B------:R-:W-:Y:S01]  /*2a00*/  IMAD.MOV.U32 R6, RZ, RZ, 0x0 ;  /* 0x00000000ff067424 */ /* 0x000fe200078e00ff */
[----:B------:R-:W-:-:S04]  /*2a10*/  MOV R7, 0x3fd80000 ;  /* 0x3fd8000000077802 */ /* 0x000fc80000000f00 */
        /* <DEDUP_REMOVED lines=14> */
[----:B------:R-:W-:Y:S01]  /*2b00*/  MOV R2, R28 ;  /* 0x0000001c00027202 */ /* 0x000fe20000000f00 */
[----:B------:R-:W-:Y:S01]  /*2b10*/  IMAD.MOV.U32 R6, RZ, RZ, R38 ;  /* 0x000000ffff067224 */ /* 0x000fe200078e0026 */
[----:B------:R-:W-:Y:S01]  /*2b20*/  MOV R0, R26 ;  /* 0x0000001a00007202 */ /* 0x000fe20000000f00 */
[----:B------:R-:W-:Y:S01]  /*2b30*/  IMAD.MOV.U32 R7, RZ, RZ, R39 ;  /* 0x000000ffff077224 */ /* 0x000fe200078e0027 */
[----:B------:R-:W-:Y:S01]  /*2b40*/  MOV R40, 0x2b70 ;  /* 0x00002b7000287802 */ /* 0x000fe20000000f00 */
[----:B------:R-:W-:-:S07]  /*2b50*/  IMAD.MOV.U32 R3, RZ, RZ, R25 ;  /* 0x000000ffff037224 */ /* 0x000fce00078e0019 */
[----:B------:R-:W-:Y:S05]  /*2b60*/  CALL.REL.NOINC `($__internal_1_$__cuda_sm20_dsqrt_rn_f64_mediumpath_v1) ;  /* 0x0000001800747944 */ /* 0x000fea0003c00000 */
[----:B------:R-:W-:Y:S01]  /*2b70*/  IMAD.MOV.U32 R6, RZ, RZ, R2 ;  /* 0x000000ffff067224 */ /* 0x000fe200078e0002 */
[----:B------:R-:W-:-:S07]  /*2b80*/  MOV R7, R3 ;  /* 0x0000000300077202 */ /* 0x000fce0000000f00 */
.L_x_49:
[----:B------:R-:W-:Y:S05]  /*2b90*/  BSYNC.RECONVERGENT B1 ;  /* 0x0000000000017941 */ /* 0x000fea0003800200 */
.L_x_48:
        /* <DEDUP_REMOVED lines=23> */
.L_x_51:
[----:B------:R-:W-:Y:S05]  /*2d10*/  BSYNC.RECONVERGENT B1 ;  /* 0x0000000000017941 */ /* 0x000fea0003800200 */
.L_x_50:
        /* <DEDUP_REMOVED lines=11> */
[----:B------:R-:W-:Y:S02]  /*2dd0*/  IMAD.MOV.U32 R6, RZ, RZ, 0x0 ;  /* 0x00000000ff067424 */ /* 0x000fe400078e00ff */
[----:B------:R-:W-:-:S03]  /*2de0*/  IMAD.MOV.U32 R7, RZ, RZ, 0x3fd80000 ;  /* 0x3fd80000ff077424 */ /* 0x000fc600078e00ff */
        /* <DEDUP_REMOVED lines=25> */
.L_x_53:
[----:B------:R-:W-:Y:S05]  /*2f80*/  BSYNC.RECONVERGENT B1 ;  /* 0x0000000000017941 */ /* 0x000fea0003800200 */
.L_x_52:
        /* <DEDUP_REMOVED lines=23> */
.L_x_55:
[----:B------:R-:W-:Y:S05]  /*3100*/  BSYNC.RECONVERGENT B1 ;  /* 0x0000000000017941 */ /* 0x000fea0003800200 */
.L_x_54:
[----:B------:R-:W-:Y:S01]  /*3110*/  DADD R38, R22, R2 ;  /* 0x0000000016267229 */ /* 0x000fe20000000002 */
[----:B------:R-:W-:-:S10]  /*3120*/  VIADD R13, R13, 0x4 ;  /* 0x000000040d0d7836 */ /* 0x000fd40000000000 */
.L_x_39:
[----:B------:R-:W-:Y:S05]  /*3130*/  BSYNC.RECONVERGENT B0 ;  /* 0x0000000000007941 */ /* 0x000fea0003800200 */
.L_x_38:
[----:B------:R-:W-:-:S13]  /*3140*/  ISETP.NE.AND P0, PT, R12, RZ, PT ;  /* 0x000000ff0c00720c */ /* 0x000fda0003f05270 */
[----:B------:R-:W-:Y:S05]  /*3150*/  @!P0 BRA `(.L_x_1) ;  /* 0x0000000c004c8947 */ /* 0x000fea0003800000 */
[----:B------:R-:W-:Y:S01]  /*3160*/  ISETP.NE.AND P0, PT, R12, 0x1, PT ;  /* 0x000000010c00780c */ /* 0x000fe20003f05270 */
[----:B------:R-:W-:-:S12]  /*3170*/  BSSY.RECONVERGENT B0, `(.L_x_56) ;  /* 0x0000088000007945 */ /* 0x000fd80003800200 */
        /* <DEDUP_REMOVED lines=43> */
.L_x_59:
[----:B------:R-:W-:Y:S05]  /*3430*/  BSYNC.RECONVERGENT B1 ;  /* 0x0000000000017941 */ /* 0x000fea0003800200 */
.L_x_58:
        /* <DEDUP_REMOVED lines=25> */
.L_x_61:
[----:B------:R-:W-:Y:S05]  /*35d0*/  BSYNC.RECONVERGENT B1 ;  /* 0x0000000000017941 */ /* 0x000fea0003800200 */
.L_x_60:
        /* <DEDUP_REMOVED lines=36> */
[----:B------:R-:W-:Y:S01]  /*3820*/  IMAD.MOV.U32 R6, RZ, RZ, R2 ;  /* 0x000000ffff067224 */ /* 0x000fe200078e0002 */
[----:B------:R-:W-:-:S07]  /*3830*/  MOV R7, R3 ;  /* 0x0000000300077202 */ /* 0x000fce0000000f00 */
.L_x_63:
[----:B------:R-:W-:Y:S05]  /*3840*/  BSYNC.RECONVERGENT B1 ;  /* 0x0000000000017941 */ /* 0x000fea0003800200 */
.L_x_62:
        /* <DEDUP_REMOVED lines=23> */
.L_x_65:
[----:B------:R-:W-:Y:S05]  /*39c0*/  BSYNC.RECONVERGENT B1 ;  /* 0x0000000000017941 */ /* 0x000fea0003800200 */
.L_x_64:
[----:B------:R-:W-:Y:S01]  /*39d0*/  DADD R38, R38, R2 ;  /* 0x0000000026267229 */ /* 0x000fe20000000002 */
[----:B------:R-:W-:-:S10]  /*39e0*/  IADD3 R13, PT, PT, R13, 0x2, RZ ;  /* 0x000000020d0d7810 */ /* 0x000fd40007ffe0ff */
.L_x_57:
[----:B------:R-:W-:Y:S05]  /*39f0*/  BSYNC.RECONVERGENT B0 ;  /* 0x0000000000007941 */ /* 0x000fea0003800200 */
.L_x_56:
[----:B------:R-:W-:-:S04]  /*3a00*/  LOP3.LUT R14, R14, 0x1, RZ, 0xc0, !PT ;  /* 0x000000010e0e7812 */ /* 0x000fc800078ec0ff */
[----:B------:R-:W-:-:S13]  /*3a10*/  ISETP.NE.U32.AND P0, PT, R14, 0x1, PT ;  /* 0x000000010e00780c */ /* 0x000fda0003f05070 */
[----:B------:R-:W-:Y:S05]  /*3a20*/  @P0 BRA `(.L_x_1) ;  /* 0x0000000400180947 */ /* 0x000fea0003800000 */
[----:B------:R-:W0:Y:S08]  /*3a30*/  LDC.64 R4, c[0x0][0x390] ;  /* 0x0000e400ff047b82 */ /* 0x000e300000000a00 */
[----:B------:R-:W1:Y:S08]  /*3a40*/  LDC.64 R2, c[0x0][0x388] ;  /* 0x0000e200ff027b82 */ /* 0x000e700000000a00 */
[----:B------:R-:W2:Y:S01]  /*3a50*/  LDC.64 R6, c[0x0][0x398] ;  /* 0x0000e600ff067b82 */ /* 0x000ea20000000a00 */
[----:B0-----:R-:W-:-:S06]  /*3a60*/  IMAD.WIDE R4, R13, 0x8, R4 ;  /* 0x000000080d047825 */ /* 0x001fcc00078e0204 */
[----:B------:R-:W3:Y:S01]  /*3a70*/  LDG.E.64 R4, desc[UR6][R4.64] ;  /* 0x0000000604047981 */ /* 0x000ee2000c1e1b00 */
[----:B-1----:R-:W-:-:S06]  /*3a80*/  IMAD.WIDE R2, R13, 0x8, R2 ;  /* 0x000000080d027825 */ /* 0x002fcc00078e0202 */
[----:B------:R-:W4:Y:S01]  /*3a90*/  LDG.E.64 R2, desc[UR6][R2.64] ;  /* 0x0000000602027981 */ /* 0x000f22000c1e1b00 */
[----:B--2---:R-:W-:-:S06]  /*3aa0*/  IMAD.WIDE R6, R13, 0x8, R6 ;  /* 0x000000080d067825 */ /* 0x004fcc00078e0206 */
[----:B------:R-:W2:Y:S01]  /*3ab0*/  LDG.E.64 R6, desc[UR6][R6.64] ;  /* 0x0000000606067981 */ /* 0x000ea2000c1e1b00 */
[----:B------:R-:W-:Y:S01]  /*3ac0*/  BSSY.RECONVERGENT B0, `(.L_x_66) ;  /* 0x0000021000007945 */ /* 0x000fe20003800200 */
[----:B---3-5:R-:W-:Y:S01]  /*3ad0*/  DADD R34, R34, -R4 ;  /* 0x0000000022227229 */ /* 0x028fe20000000804 */
[----:B------:R-:W-:Y:S01]  /*3ae0*/  IMAD.MOV.U32 R4, RZ, RZ, 0x0 ;  /* 0x00000000ff047424 */ /* 0x000fe200078e00ff */
[----:B------:R-:W-:Y:S01]  /*3af0*/  MOV R5, 0x3fd80000 ;  /* 0x3fd8000000057802 */ /* 0x000fe20000000f00 */
[----:B----4-:R-:W-:-:S05]  /*3b00*/  DADD R36, R36, -R2 ;  /* 0x0000000024247229 */ /* 0x010fca0000000802 */
[----:B------:R-:W-:Y:S02]  /*3b10*/  DMUL R34, R34, R34 ;  /* 0x0000002222227228 */ /* 0x000fe40000000000 */
[----:B--2---:R-:W-:-:S06]  /*3b20*/  DADD R32, R32, -R6 ;  /* 0x0000000020207229 */ /* 0x004fcc0000000806 */
        /* <DEDUP_REMOVED lines=26> */
.L_x_67:
[----:B------:R-:W-:Y:S05]  /*3cd0*/  BSYNC.RECONVERGENT B0 ;  /* 0x0000000000007941 */ /* 0x000fea0003800200 */
.L_x_66:
[----:B------:R-:W0:Y:S02]  /*3ce0*/  LDC.64 R2, c[0x0][0x3a0] ;  /* 0x0000e800ff027b82 */ /* 0x000e240000000a00 */
[----:B0-----:R-:W-:-:S06]  /*3cf0*/  IMAD.WIDE R2, R13, 0x8, R2 ;  /* 0x000000080d027825 */ /* 0x001fcc00078e0202 */
        /* <DEDUP_REMOVED lines=23> */
.L_x_69:
[----:B------:R-:W-:Y:S05]  /*3e70*/  BSYNC.RECONVERGENT B0 ;  /* 0x0000000000007941 */ /* 0x000fea0003800200 */
.L_x_68:
[----:B------:R-:W-:-:S11]  /*3e80*/  DADD R38, R38, R2 ;  /* 0x0000000026267229 */ /* 0x000fd60000000002 */
.L_x_1:
[----:B------:R-:W-:Y:S05]  /*3e90*/  BSYNC.RECONVERGENT B2 ;  /* 0x0000000000027941 */ /* 0x000fea0003800200 */
.L_x_0:
[----:B------:R-:W0:Y:S02]  /*3ea0*/  LDC.64 R2, c[0x0][0x3a8] ;  /* 0x0000ea00ff027b82 */ /* 0x000e240000000a00 */
[----:B0-----:R-:W-:-:S05]  /*3eb0*/  IMAD.WIDE R2, R15, 0x8, R2 ;  /* 0x000000080f027825 */ /* 0x001fca00078e0202 */
[----:B------:R-:W-:Y:S01]  /*3ec0*/  STG.E.64 desc[UR6][R2.64], R38 ;  /* 0x0000002602007986 */ /* 0x000fe2000c101b06 */
[----:B------:R-:W-:Y:S05]  /*3ed0*/  EXIT ;  /* 0x000000000000794d */ /* 0x000fea0003800000 */
        .weak           $__internal_0_$__cuda_sm20_div_rn_f64_full
        .type           $__internal_0_$__cuda_sm20_div_rn_f64_full,@function
        .size           $__internal_0_$__cuda_sm20_div_rn_f64_full,($__internal_1_$__cuda_sm20_dsqrt_rn_f64_mediumpath_v1 - $__internal_0_$__cuda_sm20_div_rn_f64_full)
$__internal_0_$__cuda_sm20_div_rn_f64_full:
[C---:B------:R-:W-:Y:S01]  /*3ee0*/  FSETP.GEU.AND P0, PT, |R3|.reuse, 1.469367938527859385e-39, PT ;  /* 0x001000000300780b */ /* 0x040fe20003f0e200 */
[----:B------:R-:W-:Y:S01]  /*3ef0*/  IMAD.MOV.U32 R8, RZ, RZ, R2 ;  /* 0x000000ffff087224 */ /* 0x000fe200078e0002 */
[----:B------:R-:W-:Y:S01]  /*3f00*/  LOP3.LUT R6, R3, 0x800fffff, RZ, 0xc0, !PT ;  /* 0x800fffff03067812 */ /* 0x000fe200078ec0ff */
[----:B------:R-:W-:Y:S01]  /*3f10*/  IMAD.MOV.U32 R9, RZ, RZ, R3 ;  /* 0x000000ffff097224 */ /* 0x000fe200078e0003 */
[----:B------:R-:W-:Y:S01]  /*3f20*/  MOV R40, R2 ;  /* 0x0000000200287202 */ /* 0x000fe20000000f00 */
[----:B------:R-:W-:Y:S01]  /*3f30*/  IMAD.MOV.U32 R45, RZ, RZ, R5 ;  /* 0x000000ffff2d7224 */ /* 0x000fe200078e0005 */
[----:B------:R-:W-:Y:S01]  /*3f40*/  LOP3.LUT R41, R6, 0x3ff00000, RZ, 0xfc, !PT ;  /* 0x3ff0000006297812 */ /* 0x000fe200078efcff */
[----:B------:R-:W-:Y:S01]  /*3f50*/  IMAD.MOV.U32 R44, RZ, RZ, R4 ;  /* 0x000000ffff2c7224 */ /* 0x000fe200078e0004 */
[----:B------:R-:W-:Y:S01]  /*3f60*/  MOV R42, 0x1 ;  /* 0x00000001002a7802 */ /* 0x000fe20000000f00 */
[----:B------:R-:W-:Y:S01]  /*3f70*/  IMAD.MOV.U32 R4, RZ, RZ, 0x1ca00000 ;  /* 0x1ca00000ff047424 */ /* 0x000fe200078e00ff */
[C---:B------:R-:W-:Y:S01]  /*3f80*/  FSETP.GEU.AND P3, PT, |R45|.reuse, 1.469367938527859385e-39, PT ;  /* 0x001000002d00780b */ /* 0x040fe20003f6e200 */
[----:B------:R-:W-:Y:S01]  /*3f90*/  BSSY.RECONVERGENT B3, `(.L_x_70) ;  /* 0x0000055000037945 */ /* 0x000fe20003800200 */
[----:B------:R-:W-:Y:S01]  /*3fa0*/  LOP3.LUT R2, R45, 0x7ff00000, RZ, 0xc0, !PT ;  /* 0x7ff000002d027812 */ /* 0x000fe200078ec0ff */
[----:B------:R-:W-:Y:S01]  /*3fb0*/  @!P0 DMUL R40, R8, 8.98846567431157953865e+307 ;  /* 0x7fe0000008288828 */ /* 0x000fe20000000000 */
[----:B------:R-:W-:-:S04]  /*3fc0*/  LOP3.LUT R6, R3, 0x7ff00000, RZ, 0xc0, !PT ;  /* 0x7ff0000003067812 */ /* 0x000fc800078ec0ff */
[C---:B------:R-:W-:Y:S01]  /*3fd0*/  ISETP.GE.U32.AND P2, PT, R2.reuse, R6, PT ;  /* 0x000000060200720c */ /* 0x040fe20003f46070 */
[----:B------:R-:W0:Y:S04]  /*3fe0*/  MUFU.RCP64H R43, R41 ;  /* 0x00000029002b7308 */ /* 0x000e280000001800 */
[----:B------:R-:W-:Y:S02]  /*3ff0*/  @!P3 LOP3.LUT R5, R9, 0x7ff00000, RZ, 0xc0, !PT ;  /* 0x7ff000000905b812 */ /* 0x000fe400078ec0ff */
[----:B------:R-:W-:Y:S02]  /*4000*/  @!P3 MOV R48, RZ ;  /* 0x000000ff0030b202 */ /* 0x000fe40000000f00 */
[----:B------:R-:W-:Y:S02]  /*4010*/  @!P3 ISETP.GE.U32.AND P4, PT, R2, R5, PT ;  /* 0x000000050200b20c */ /* 0x000fe40003f86070 */
[----:B------:R-:W-:-:S02]  /*4020*/  SEL R5, R4, 0x63400000, !P2 ;  /* 0x6340000004057807 */ /* 0x000fc40005000000 */
[----:B------:R-:W-:Y:S02]  /*4030*/  @!P3 SEL R3, R4, 0x63400000, !P4 ;  /* 0x634000000403b807 */ /* 0x000fe40006000000 */
[----:B------:R-:W-:Y:S02]  /*4040*/  @!P0 LOP3.LUT R6, R41, 0x7ff00000, RZ, 0xc0, !PT ;  /* 0x7ff0000029068812 */ /* 0x000fe400078ec0ff */
[----:B------:R-:W-:Y:S01]  /*4050*/  @!P3 LOP3.LUT R3, R3, 0x80000000, R45, 0xf8, !PT ;  /* 0x800000000303b812 */ /* 0x000fe200078ef82d */
[----:B0-----:R-:W-:Y:S01]  /*4060*/  DFMA R46, R42, -R40, 1 ;  /* 0x3ff000002a2e742b */ /* 0x001fe20000000828 */
[----:B------:R-:W-:Y:S02]  /*4070*/  IADD3 R7, PT, PT, R6, -0x1, RZ ;  /* 0xffffffff06077810 */ /* 0x000fe40007ffe0ff */
[----:B------:R-:W-:Y:S01]  /*4080*/  @!P3 LOP3.LUT R49, R3, 0x100000, RZ, 0xfc, !PT ;  /* 0x001000000331b812 */ /* 0x000fe200078efcff */
[----:B------:R-:W-:-:S04]  /*4090*/  IMAD.MOV.U32 R3, RZ, RZ, R2 ;  /* 0x000000ffff037224 */ /* 0x000fc800078e0002 */
[----:B------:R-:W-:-:S08]  /*40a0*/  DFMA R46, R46, R46, R46 ;  /* 0x0000002e2e2e722b */ /* 0x000fd0000000002e */
[----:B------:R-:W-:Y:S01]  /*40b0*/  DFMA R42, R42, R46, R42 ;  /* 0x0000002e2a2a722b */ /* 0x000fe2000000002a */
[----:B------:R-:W-:Y:S01]  /*40c0*/  LOP3.LUT R47, R5, 0x800fffff, R45, 0xf8, !PT ;  /* 0x800fffff052f7812 */ /* 0x000fe200078ef82d */
[----:B------:R-:W-:-:S06]  /*40d0*/  IMAD.MOV.U32 R46, RZ, RZ, R44 ;  /* 0x000000ffff2e7224 */ /* 0x000fcc00078e002c */
[----:B------:R-:W-:Y:S02]  /*40e0*/  DFMA R50, R42, -R40, 1 ;  /* 0x3ff000002a32742b */ /* 0x000fe40000000828 */
[----:B------:R-:W-:-:S06]  /*40f0*/  @!P3 DFMA R46, R46, 2, -R48 ;  /* 0x400000002e2eb82b */ /* 0x000fcc0000000830 */
[----:B------:R-:W-:-:S04]  /*4100*/  DFMA R50, R42, R50, R42 ;  /* 0x000000322a32722b */ /* 0x000fc8000000002a */
[----:B------:R-:W-:-:S04]  /*4110*/  @!P3 LOP3.LUT R3, R47, 0x7ff00000, RZ, 0xc0, !PT ;  /* 0x7ff000002f03b812 */ /* 0x000fc800078ec0ff */
[----:B------:R-:W-:Y:S01]  /*4120*/  DMUL R48, R50, R46 ;  /* 0x0000002e32307228 */ /* 0x000fe20000000000 */
[----:B------:R-:W-:-:S05]  /*4130*/  VIADD R5, R3, 0xffffffff ;  /* 0xffffffff03057836 */ /* 0x000fca0000000000 */
[----:B------:R-:W-:Y:S02]  /*4140*/  ISETP.GT.U32.AND P0, PT, R5, 0x7feffffe, PT ;  /* 0x7feffffe0500780c */ /* 0x000fe40003f04070 */
[----:B------:R-:W-:Y:S02]  /*4150*/  DFMA R42, R48, -R40, R46 ;  /* 0x80000028302a722b */ /* 0x000fe4000000002e */
[----:B------:R-:W-:-:S06]  /*4160*/  ISETP.GT.U32.OR P0, PT, R7, 0x7feffffe, P0 ;  /* 0x7feffffe0700780c */ /* 0x000fcc0000704470 */
[----:B------:R-:W-:-:S07]  /*4170*/  DFMA R42, R50, R42, R48 ;  /* 0x0000002a322a722b */ /* 0x000fce0000000030 */
[----:B------:R-:W-:Y:S05]  /*4180*/  @P0 BRA `(.L_x_71) ;  /* 0x0000000000740947 */ /* 0x000fea0003800000 */
[----:B------:R-:W-:Y:S02]  /*4190*/  LOP3.LUT R3, R9, 0x7ff00000, RZ, 0xc0, !PT ;  /* 0x7ff0000009037812 */ /* 0x000fe400078ec0ff */
[----:B------:R-:W-:Y:S02]  /*41a0*/  MOV R6, RZ ;  /* 0x000000ff00067202 */ /* 0x000fe40000000f00 */
[CC--:B------:R-:W-:Y:S02]  /*41b0*/  VIADDMNMX R5, R2.reuse, -R3.reuse, 0xb9600000, !PT ;  /* 0xb960000002057446 */ /* 0x0c0fe40007800903 */
[----:B------:R-:W-:Y:S02]  /*41c0*/  ISETP.GE.U32.AND P0, PT, R2, R3, PT ;  /* 0x000000030200720c */ /* 0x000fe40003f06070 */
[----:B------:R-:W-:Y:S02]  /*41d0*/  VIMNMX R2, PT, PT, R5, 0x46a00000, PT ;  /* 0x46a0000005027848 */ /* 0x000fe40003fe0100 */
[----:B------:R-:W-:-:S05]  /*41e0*/  SEL R3, R4, 0x63400000, !P0 ;  /* 0x6340000004037807 */ /* 0x000fca0004000000 */
[----:B------:R-:W-:-:S04]  /*41f0*/  IMAD.IADD R2, R2, 0x1, -R3 ;  /* 0x0000000102027824 */ /* 0x000fc800078e0a03 */
[----:B------:R-:W-:-:S06]  /*4200*/  VIADD R7, R2, 0x7fe00000 ;  /* 0x7fe0000002077836 */ /* 0x000fcc0000000000 */
[----:B------:R-:W-:-:S10]  /*4210*/  DMUL R4, R42, R6 ;  /* 0x000000062a047228 */ /* 0x000fd40000000000 */
[----:B------:R-:W-:-:S13]  /*4220*/  FSETP.GTU.AND P0, PT, |R5|, 1.469367938527859385e-39, PT ;  /* 0x001000000500780b */ /* 0x000fda0003f0c200 */
[----:B------:R-:W-:Y:S05]  /*4230*/  @P0 BRA `(.L_x_72) ;  /* 0x0000000000a80947 */ /* 0x000fea0003800000 */
[----:B------:R-:W-:Y:S01]  /*4240*/  DFMA R40, R42, -R40, R46 ;  /* 0x800000282a28722b */ /* 0x000fe2000000002e */
[----:B------:R-:W-:-:S09]  /*4250*/  IMAD.MOV.U32 R8, RZ, RZ, RZ ;  /* 0x000000ffff087224 */ /* 0x000fd200078e00ff */
[C---:B------:R-:W-:Y:S02]  /*4260*/  FSETP.NEU.AND P0, PT, R41.reuse, RZ, PT ;  /* 0x000000ff2900720b */ /* 0x040fe40003f0d000 */
[----:B------:R-:W-:-:S04]  /*4270*/  LOP3.LUT R3, R41, 0x80000000, R9, 0x48, !PT ;  /* 0x8000000029037812 */ /* 0x000fc800078e4809 */
[----:B------:R-:W-:-:S07]  /*4280*/  LOP3.LUT R9, R3, R7, RZ, 0xfc, !PT ;  /* 0x0000000703097212 */ /* 0x000fce00078efcff */
[----:B------:R-:W-:Y:S05]  /*4290*/  @!P0 BRA `(.L_x_72) ;  /* 0x0000000000908947 */ /* 0x000fea0003800000 */
[----:B------:R-:W-:Y:S01]  /*42a0*/  IMAD.MOV R7, RZ, RZ, -R2 ;  /* 0x000000ffff077224 */ /* 0x000fe200078e0a02 */
[----:B------:R-:W-:Y:S02]  /*42b0*/  MOV R6, RZ ;  /* 0x000000ff00067202 */ /* 0x000fe40000000f00 */
[----:B------:R-:W-:-:S04]  /*42c0*/  IADD3 R2, PT, PT, -R2, -0x43300000, RZ ;  /* 0xbcd0000002027810 */ /* 0x000fc80007ffe1ff */
[----:B------:R-:W-:Y:S02]  /*42d0*/  DFMA R6, R4, -R6, R42 ;  /* 0x800000060406722b */ /* 0x000fe4000000002a */
[----:B------:R-:W-:-:S08]  /*42e0*/  DMUL.RP R42, R42, R8 ;  /* 0x000000082a2a7228 */ /* 0x000fd00000008000 */
[----:B------:R-:W-:Y:S02]  /*42f0*/  FSETP.NEU.AND P0, PT, |R7|, R2, PT ;  /* 0x000000020700720b */ /* 0x000fe40003f0d200 */
[----:B------:R-:W-:Y:S02]  /*4300*/  LOP3.LUT R3, R43, R3, RZ, 0x3c, !PT ;  /* 0x000000032b037212 */ /* 0x000fe400078e3cff */
[----:B------:R-:W-:Y:S02]  /*4310*/  FSEL R2, R42, R4, !P0 ;  /* 0x000000042a027208 */ /* 0x000fe40004000000 */
[----:B------:R-:W-:-:S03]  /*4320*/  FSEL R3, R3, R5, !P0 ;  /* 0x0000000503037208 */ /* 0x000fc60004000000 */
[----:B------:R-:W-:Y:S02]  /*4330*/  IMAD.MOV.U32 R4, RZ, RZ, R2 ;  /* 0x000000ffff047224 */ /* 0x000fe400078e0002 */
[----:B------:R-:W-:Y:S01]  /*4340*/  IMAD.MOV.U32 R5, RZ, RZ, R3 ;  /* 0x000000ffff057224 */ /* 0x000fe200078e0003 */
[----:B------:R-:W-:Y:S06]  /*4350*/  BRA `(.L_x_72) ;  /* 0x0000000000607947 */ /* 0x000fec0003800000 */
.L_x_71:
[----:B------:R-:W-:-:S14]  /*4360*/  DSETP.NAN.AND P0, PT, R44, R44, PT ;  /* 0x0000002c2c00722a */ /* 0x000fdc0003f08000 */
[----:B------:R-:W-:Y:S05]  /*4370*/  @P0 BRA `(.L_x_73) ;  /* 0x00000000004c0947 */ /* 0x000fea0003800000 */
[----:B------:R-:W-:-:S14]  /*4380*/  DSETP.NAN.AND P0, PT, R8, R8, PT ;  /* 0x000000080800722a */ /* 0x000fdc0003f08000 */
[----:B------:R-:W-:Y:S05]  /*4390*/  @P0 BRA `(.L_x_74) ;  /* 0x0000000000340947 */ /* 0x000fea0003800000 */
[----:B------:R-:W-:Y:S01]  /*43a0*/  ISETP.NE.AND P0, PT, R3, R6, PT ;  /* 0x000000060300720c */ /* 0x000fe20003f05270 */
[----:B------:R-:W-:Y:S01]  /*43b0*/  IMAD.MOV.U32 R5, RZ, RZ, -0x80000 ;  /* 0xfff80000ff057424 */ /* 0x000fe200078e00ff */
[----:B------:R-:W-:-:S11]  /*43c0*/  MOV R4, 0x0 ;  /* 0x0000000000047802 */ /* 0x000fd60000000f00 */
[----:B------:R-:W-:Y:S05]  /*43d0*/  @!P0 BRA `(.L_x_72) ;  /* 0x0000000000408947 */ /* 0x000fea0003800000 */
[----:B------:R-:W-:Y:S02]  /*43e0*/  ISETP.NE.AND P0, PT, R3, 0x7ff00000, PT ;  /* 0x7ff000000300780c */ /* 0x000fe40003f05270 */
[----:B------:R-:W-:Y:S02]  /*43f0*/  LOP3.LUT R3, R45, 0x80000000, R9, 0x48, !PT ;  /* 0x800000002d037812 */ /* 0x000fe400078e4809 */
[----:B------:R-:W-:-:S13]  /*4400*/  ISETP.EQ.OR P0, PT, R6, RZ, !P0 ;  /* 0x000000ff0600720c */ /* 0x000fda0004702670 */
[----:B------:R-:W-:Y:S01]  /*4410*/  @P0 LOP3.LUT R2, R3, 0x7ff00000, RZ, 0xfc, !PT ;  /* 0x7ff0000003020812 */ /* 0x000fe200078efcff */
[----:B------:R-:W-:Y:S01]  /*4420*/  @!P0 IMAD.MOV.U32 R4, RZ, RZ, RZ ;  /* 0x000000ffff048224 */ /* 0x000fe200078e00ff */
[----:B------:R-:W-:Y:S01]  /*4430*/  @!P0 MOV R5, R3 ;  /* 0x0000000300058202 */ /* 0x000fe20000000f00 */
[----:B------:R-:W-:Y:S02]  /*4440*/  @P0 IMAD.MOV.U32 R4, RZ, RZ, RZ ;  /* 0x000000ffff040224 */ /* 0x000fe400078e00ff */
[----:B------:R-:W-:Y:S01]  /*4450*/  @P0 IMAD.MOV.U32 R5, RZ, RZ, R2 ;  /* 0x000000ffff050224 */ /* 0x000fe200078e0002 */
[----:B------:R-:W-:Y:S06]  /*4460*/  BRA `(.L_x_72) ;  /* 0x00000000001c7947 */ /* 0x000fec0003800000 */
.L_x_74:
[----:B------:R-:W-:Y:S02]  /*4470*/  LOP3.LUT R3, R9, 0x80000, RZ, 0xfc, !PT ;  /* 0x0008000009037812 */ /* 0x000fe400078efcff */
[----:B------:R-:W-:-:S03]  /*4480*/  MOV R4, R8 ;  /* 0x0000000800047202 */ /* 0x000fc60000000f00 */
[----:B------:R-:W-:Y:S01]  /*4490*/  IMAD.MOV.U32 R5, RZ, RZ, R3 ;  /* 0x000000ffff057224 */ /* 0x000fe200078e0003 */
[----:B------:R-:W-:Y:S06]  /*44a0*/  BRA `(.L_x_72) ;  /* 0x00000000000c7947 */ /* 0x000fec0003800000 */
.L_x_73:
[----:B------:R-:W-:Y:S01]  /*44b0*/  LOP3.LUT R3, R45, 0x80000, RZ, 0xfc, !PT ;  /* 0x000800002d037812 */ /* 0x000fe200078efcff */
[----:B------:R-:W-:-:S03]  /*44c0*/  IMAD.MOV.U32 R4, RZ, RZ, R44 ;  /* 0x000000ffff047224 */ /* 0x000fc600078e002c */
[----:B------:R-:W-:-:S07]  /*44d0*/  MOV R5, R3 ;  /* 0x0000000300057202 */ /* 0x000fce0000000f00 */
.L_x_72:
[----:B------:R-:W-:Y:S05]  /*44e0*/  BSYNC.RECONVERGENT B3 ;  /* 0x0000000000037941 */ /* 0x000fea0003800200 */
.L_x_70:
[----:B------:R-:W-:Y:S01]  /*44f0*/  IMAD.MOV.U32 R2, RZ, RZ, R4 ;  /* 0x000000ffff027224 */ /* 0x000fe200078e0004 */
[----:B------:R-:W-:Y:S01]  /*4500*/  MOV R4, R0 ;  /* 0x0000000000047202 */ /* 0x000fe20000000f00 */
[----:B------:R-:W-:Y:S02]  /*4510*/  IMAD.MOV.U32 R3, RZ, RZ, R5 ;  /* 0x000000ffff037224 */ /* 0x000fe400078e0005 */
[----:B------:R-:W-:-:S04]  /*4520*/  IMAD.MOV.U32 R5, RZ, RZ, 0x0 ;  /* 0x00000000ff057424 */ /* 0x000fc800078e00ff */
[----:B------:R-:W-:Y:S05]  /*4530*/  RET.REL.NODEC R4 `(_Z7coulombiPdS_S_S_S_) ;  /* 0xffffffb804b07950 */ /* 0x000fea0003c3ffff */
        .weak           $__internal_1_$__cuda_sm20_dsqrt_rn_f64_mediumpath_v1
        .type           $__internal_1_$__cuda_sm20_dsqrt_rn_f64_mediumpath_v1,@function
        .size           $__internal_1_$__cuda_sm20_dsqrt_rn_f64_mediumpath_v1,(.L_x_81 - $__internal_1_$__cuda_sm20_dsqrt_rn_f64_mediumpath_v1)
$__internal_1_$__cuda_sm20_dsqrt_rn_f64_mediumpath_v1:
[----:B------:R-:W-:Y:S01]  /*4540*/  ISETP.GE.U32.AND P0, PT, R0, -0x3400000, PT ;  /* 0xfcc000000000780c */ /* 0x000fe20003f06070 */
[----:B------:R-:W-:-:S12]  /*4550*/  BSSY.RECONVERGENT B3, `(.L_x_75) ;  /* 0x0000023000037945 */ /* 0x000fd80003800200 */
[----:B------:R-:W-:Y:S05]  /*4560*/  @!P0 BRA `(.L_x_76) ;  /* 0x0000000000208947 */ /* 0x000fea0003800000 */
[----:B------:R-:W-:-:S10]  /*4570*/  DFMA.RM R4, R6, R2, R4 ;  /* 0x000000020604722b */ /* 0x000fd40000004004 */
[----:B------:R-:W-:-:S05]  /*4580*/  IADD3 R2, P0, PT, R4, 0x1, RZ ;  /* 0x0000000104027810 */ /* 0x000fca0007f1e0ff */
[----:B------:R-:W-:-:S06]  /*4590*/  IMAD.X R3, RZ, RZ, R5, P0 ;  /* 0x000000ffff037224 */ /* 0x000fcc00000e0605 */
[----:B------:R-:W-:-:S08]  /*45a0*/  DFMA.RP R8, -R4, R2, R8 ;  /* 0x000000020408722b */ /* 0x000fd00000008108 */
[----:B------:R-:W-:-:S06]  /*45b0*/  DSETP.GT.AND P0, PT, R8, RZ, PT ;  /* 0x000000ff0800722a */ /* 0x000fcc0003f04000 */
[----:B------:R-:W-:Y:S02]  /*45c0*/  FSEL R2, R2, R4, P0 ;  /* 0x0000000402027208 */ /* 0x000fe40000000000 */
[----:B------:R-:W-:Y:S01]  /*45d0*/  FSEL R3, R3, R5, P0 ;  /* 0x0000000503037208 */ /* 0x000fe20000000000 */
[----:B------:R-:W-:Y:S06]  /*45e0*/  BRA `(.L_x_77) ;  /* 0x0000000000647947 */ /* 0x000fec0003800000 */
.L_x_76:
[----:B------:R-:W-:-:S14]  /*45f0*/  DSETP.NE.AND P0, PT, R8, RZ, PT ;  /* 0x000000ff0800722a */ /* 0x000fdc0003f05000 */
[----:B------:R-:W-:Y:S05]  /*4600*/  @!P0 BRA `(.L_x_78) ;  /* 0x0000000000588947 */ /* 0x000fea0003800000 */
[----:B------:R-:W-:-:S13]  /*4610*/  ISETP.GE.AND P0, PT, R9, RZ, PT ;  /* 0x000000ff0900720c */ /* 0x000fda0003f06270 */
[----:B------:R-:W-:Y:S01]  /*4620*/  @!P0 MOV R2, 0x0 ;  /* 0x0000000000028802 */ /* 0x000fe20000000f00 */
[----:B------:R-:W-:Y:S01]  /*4630*/  @!P0 IMAD.MOV.U32 R3, RZ, RZ, -0x80000 ;  /* 0xfff80000ff038424 */ /* 0x000fe200078e00ff */
[----:B------:R-:W-:Y:S06]  /*4640*/  @!P0 BRA `(.L_x_77) ;  /* 0x00000000004c8947 */ /* 0x000fec0003800000 */
[----:B------:R-:W-:-:S13]  /*4650*/  ISETP.GT.AND P0, PT, R9, 0x7fefffff, PT ;  /* 0x7fefffff0900780c */ /* 0x000fda0003f04270 */
[----:B------:R-:W-:Y:S05]  /*4660*/  @P0 BRA `(.L_x_78) ;  /* 0x0000000000400947 */ /* 0x000fea0003800000 */
[----:B------:R-:W-:Y:S01]  /*4670*/  DMUL R8, R8, 8.11296384146066816958e+31 ;  /* 0x4690000008087828 */ /* 0x000fe20000000000 */
[----:B------:R-:W-:Y:S01]  /*4680*/  IMAD.MOV.U32 R6, RZ, RZ, RZ ;  /* 0x000000ffff067224 */ /* 0x000fe200078e00ff */
[----:B------:R-:W-:Y:S01]  /*4690*/  MOV R2, 0x0 ;  /* 0x0000000000027802 */ /* 0x000fe20000000f00 */
[----:B------:R-:W-:-:S03]  /*46a0*/  IMAD.MOV.U32 R3, RZ, RZ, 0x3fd80000 ;  /* 0x3fd80000ff037424 */ /* 0x000fc600078e00ff */
[----:B------:R-:W0:Y:S02]  /*46b0*/  MUFU.RSQ64H R7, R9 ;  /* 0x0000000900077308 */ /* 0x000e240000001c00 */
[----:B0-----:R-:W-:-:S08]  /*46c0*/  DMUL R4, R6, R6 ;  /* 0x0000000606047228 */ /* 0x001fd00000000000 */
[----:B------:R-:W-:-:S08]  /*46d0*/  DFMA R4, R8, -R4, 1 ;  /* 0x3ff000000804742b */ /* 0x000fd00000000804 */
[----:B------:R-:W-:Y:S02]  /*46e0*/  DFMA R2, R4, R2, 0.5 ;  /* 0x3fe000000402742b */ /* 0x000fe40000000002 */
[----:B------:R-:W-:-:S08]  /*46f0*/  DMUL R4, R6, R4 ;  /* 0x0000000406047228 */ /* 0x000fd00000000000 */
[----:B------:R-:W-:-:S08]  /*4700*/  DFMA R4, R2, R4, R6 ;  /* 0x000000040204722b */ /* 0x000fd00000000006 */
[----:B------:R-:W-:Y:S02]  /*4710*/  DMUL R2, R8, R4 ;  /* 0x0000000408027228 */ /* 0x000fe40000000000 */
[----:B------:R-:W-:-:S06]  /*4720*/  VIADD R5, R5, 0xfff00000 ;  /* 0xfff0000005057836 */ /* 0x000fcc0000000000 */
[----:B------:R-:W-:-:S08]  /*4730*/  DFMA R6, R2, -R2, R8 ;  /* 0x800000020206722b */ /* 0x000fd00000000008 */
[----:B------:R-:W-:-:S10]  /*4740*/  DFMA R2, R4, R6, R2 ;  /* 0x000000060402722b */ /* 0x000fd40000000002 */
[----:B------:R-:W-:Y:S01]  /*4750*/  IADD3 R3, PT, PT, R3, -0x3500000, RZ ;  /* 0xfcb0000003037810 */ /* 0x000fe20007ffe0ff */
[----:B------:R-:W-:Y:S06]  /*4760*/  BRA `(.L_x_77) ;  /* 0x0000000000047947 */ /* 0x000fec0003800000 */
.L_x_78:
[----:B------:R-:W-:-:S11]  /*4770*/  DADD R2, R8, R8 ;  /* 0x0000000008027229 */ /* 0x000fd60000000008 */
.L_x_77:
[----:B------:R-:W-:Y:S05]  /*4780*/  BSYNC.RECONVERGENT B3 ;  /* 0x0000000000037941 */ /* 0x000fea0003800200 */
.L_x_75:
[----:B------:R-:W-:-:S04]  /*4790*/  IMAD.MOV.U32 R41, RZ, RZ, 0x0 ;  /* 0x00000000ff297424 */ /* 0x000fc800078e00ff */
[----:B------:R-:W-:Y:S05]  /*47a0*/  RET.REL.NODEC R40 `(_Z7coulombiPdS_S_S_S_) ;  /* 0xffffffb828147950 */ /* 0x000fea0003c3ffff */
.L_x_79:
[----:B------:R-:W-:-:S00]  /*47b0*/  BRA `(.L_x_79) ;  /* 0xfffffffc00fc7947 */ /* 0x000fc0000383ffff */
[----:B------:R-:W-:-:S00]  /*47c0*/  NOP ;  /* 0x0000000000007918 */ /* 0x000fc00000000000 */
        /* <DEDUP_REMOVED lines=11> */
.L_x_81:


//--------------------- .nv.shared.reserved.0     --------------------------
	.section	.nv.shared.reserved.0,"aw",@nobits
	.weak		__nv_reservedSMEM_offset_0_alias
	.size		__nv_reservedSMEM_offset_0_alias, 0, 64
	.other		__nv_reservedSMEM_offset_0_alias,@"STO_CUDA_RESERVED_SHARED STV_DEFAULT"
__nv_reservedSMEM_offset_0_alias:
	.zero		0
	.zero		64


//--------------------- .nv.constant0._Z7coulombiPdS_S_S_S_ --------------------------
	.section	.nv.constant0._Z7coulombiPdS_S_S_S_,"a",@progbits
	.sectionflags	@""
	.align	4
.nv.constant0._Z7coulombiPdS_S_S_S_:
	.zero		944


//--------------------- SYMBOLS --------------------------

	.type		.nv.reservedSmem.offset0,@object
	.size		.nv.reservedSmem.offset0,0x4
